// auto-generated by cutlass_sweep.gemm — config: {"arch": "sm_90", "cluster_m": 1, "cluster_n": 1, "dtype": "int8", "dtype_b": "int8", "layout": "nt", "stages": 0, "tile_k": 128, "tile_m": 128, "tile_n": 128}
#include "cutlass/cutlass.h"
#include "cutlass/gemm/collective/collective_builder.hpp"
#include "cutlass/gemm/device/gemm_universal_adapter.h"
#include "cutlass/gemm/kernel/gemm_universal.hpp"
#include "cutlass/epilogue/collective/collective_builder.hpp"

using ElemA = int8_t;
using ElemB = int8_t;
using ElemCD = int8_t;
using Acc  = int32_t;
using TileShape    = cute::Shape<cute::_128, cute::_128, cute::_128>;
using ClusterShape = cute::Shape<cute::_1, cute::_1, cute::_1>;

using CollectiveEpilogue = typename cutlass::epilogue::collective::CollectiveBuilder<
    cutlass::arch::Sm90, cutlass::arch::OpClassTensorOp,
    TileShape, ClusterShape,
    cutlass::epilogue::collective::EpilogueTileAuto,
    Acc, Acc,
    ElemCD, cutlass::layout::RowMajor, 128 / cutlass::sizeof_bits<ElemCD>::value,
    ElemCD, cutlass::layout::RowMajor, 128 / cutlass::sizeof_bits<ElemCD>::value,
    cutlass::epilogue::collective::EpilogueScheduleAuto
  >::CollectiveOp;

using CollectiveMainloop = typename cutlass::gemm::collective::CollectiveBuilder<
    cutlass::arch::Sm90, cutlass::arch::OpClassTensorOp,
    ElemA, cutlass::layout::RowMajor, 128 / cutlass::sizeof_bits<ElemA>::value,
    ElemB, cutlass::layout::ColumnMajor, 128 / cutlass::sizeof_bits<ElemB>::value,
    Acc,
    TileShape, ClusterShape,
    cutlass::gemm::collective::StageCountAutoCarveout<static_cast<int>(sizeof(typename CollectiveEpilogue::SharedStorage))>,
    cutlass::gemm::collective::KernelScheduleAuto
  >::CollectiveOp;

using GemmKernel = cutlass::gemm::kernel::GemmUniversal<
    cute::Shape<int,int,int,int>,
    CollectiveMainloop,
    CollectiveEpilogue
>;
using Gemm = cutlass::gemm::device::GemmUniversalAdapter<GemmKernel>;

// Force the device kernel symbol into the cubin without needing a host main.
auto* _anchor = &cutlass::device_kernel<GemmKernel>;


// ===== COMPILED SASS (sm_90a) =====

	.target	sm_90a

	.elftype	@"ET_EXEC"


//--------------------- .note.nv.tkinfo           --------------------------
	.section	.note.nv.tkinfo,"",@"SHT_NOTE"
	.sectionflags	@"SHF_NOTE_NV_TKINFO"
	.tkinfo
        /*0018*/ 	.word	0x00000002
        /*0030*/ 	.string	""
        /*0030*/ 	.string	"ptxas"
        /*0030*/ 	.string	"Cuda compilation tools, release 13.0, V13.0.88"
        /*0030*/ 	.string	"Build cuda_13.0.r13.0/compiler.36424714_0"
        /*0030*/ 	.string	"-arch sm_90a -m 64 "



//--------------------- .note.nv.cuinfo           --------------------------
	.section	.note.nv.cuinfo,"",@"SHT_NOTE"
	.sectionflags	@"SHF_NOTE_NV_CUINFO"
        /*0018*/ 	.short	0x0002
        /*001a*/ 	.short	0x005a
        /*001c*/ 	.short	0x0082
	.zero		2


//--------------------- .nv.info                  --------------------------
	.section	.nv.info,"",@"SHT_CUDA_INFO"
	.align	4


	//----- nvinfo : EIATTR_REGCOUNT
	.align		4
        /*0000*/ 	.byte	0x04, 0x2f
        /*0002*/ 	.short	(.L_15 - .L_14)
	.align		4
.L_14:
        /*0004*/ 	.word	index@(_ZN7cutlass13device_kernelINS_4gemm6kernel13GemmUniversalIN4cute5tupleIJiiiiEEENS1_10collective13CollectiveMmaINS1_34MainloopSm90TmaGmmaWarpSpecializedILi7ENS5_IJNS4_1CILi1EEESB_SB_EEENS1_35KernelTmaWarpSpecializedCooperativeEEENS5_IJNSA_ILi128EEESF_SF_EEEaNS5_IJlSB_lEEEaSH_NS4_8TiledMMAINS4_8MMA_AtomIJNS4_4SM904GMMA27MMA_64x128x32_S32S8S8_SS_TNEEEENS4_6LayoutINS5_IJNSA_ILi2EEESB_SB_EEENS5_IJSB_NSA_ILi0EEESR_EEEEENS5_IJNS4_10UnderscoreESU_SU_EEEEENS4_13SM90_TMA_LOADENS4_14ComposedLayoutINS4_7SwizzleILi3ELi4ELi3EEENS4_18smem_ptr_flag_bitsILi8EEENSO_INS5_IJNSA_ILi8EEESF_EEENS5_IJSF_SB_EEEEEEEvNS4_8identityESX_S17_vS18_EENS_8epilogue10collective6detail29Sm90TmaWarpSpecializedAdapterINS1B_15DefaultEpilogueIaSH_SH_NS1A_6thread17LinearCombinationIaLi1EiiLNS1F_9ScaleType4KindE0ELNS_15FloatRoundStyleE2EaEENS1_15EpilogueDefaultEEEEEvvEEEEvNT_6ParamsE)
        /*0008*/ 	.word	0x000000a8


	//----- nvinfo : EIATTR_FRAME_SIZE
	.align		4
.L_15:
        /*000c*/ 	.byte	0x04, 0x11
        /*000e*/ 	.short	(.L_17 - .L_16)
	.align		4
.L_16:
        /*0010*/ 	.word	index@(_ZN7cutlass13device_kernelINS_4gemm6kernel13GemmUniversalIN4cute5tupleIJiiiiEEENS1_10collective13CollectiveMmaINS1_34MainloopSm90TmaGmmaWarpSpecializedILi7ENS5_IJNS4_1CILi1EEESB_SB_EEENS1_35KernelTmaWarpSpecializedCooperativeEEENS5_IJNSA_ILi128EEESF_SF_EEEaNS5_IJlSB_lEEEaSH_NS4_8TiledMMAINS4_8MMA_AtomIJNS4_4SM904GMMA27MMA_64x128x32_S32S8S8_SS_TNEEEENS4_6LayoutINS5_IJNSA_ILi2EEESB_SB_EEENS5_IJSB_NSA_ILi0EEESR_EEEEENS5_IJNS4_10UnderscoreESU_SU_EEEEENS4_13SM90_TMA_LOADENS4_14ComposedLayoutINS4_7SwizzleILi3ELi4ELi3EEENS4_18smem_ptr_flag_bitsILi8EEENSO_INS5_IJNSA_ILi8EEESF_EEENS5_IJSF_SB_EEEEEEEvNS4_8identityESX_S17_vS18_EENS_8epilogue10collective6detail29Sm90TmaWarpSpecializedAdapterINS1B_15DefaultEpilogueIaSH_SH_NS1A_6thread17LinearCombinationIaLi1EiiLNS1F_9ScaleType4KindE0ELNS_15FloatRoundStyleE2EaEENS1_15EpilogueDefaultEEEEEvvEEEEvNT_6ParamsE)
        /*0014*/ 	.word	0x00000000


	//----- nvinfo : EIATTR_MIN_STACK_SIZE
	.align		4
.L_17:
        /*0018*/ 	.byte	0x04, 0x12
        /*001a*/ 	.short	(.L_19 - .L_18)
	.align		4
.L_18:
        /*001c*/ 	.word	index@(_ZN7cutlass13device_kernelINS_4gemm6kernel13GemmUniversalIN4cute5tupleIJiiiiEEENS1_10collective13CollectiveMmaINS1_34MainloopSm90TmaGmmaWarpSpecializedILi7ENS5_IJNS4_1CILi1EEESB_SB_EEENS1_35KernelTmaWarpSpecializedCooperativeEEENS5_IJNSA_ILi128EEESF_SF_EEEaNS5_IJlSB_lEEEaSH_NS4_8TiledMMAINS4_8MMA_AtomIJNS4_4SM904GMMA27MMA_64x128x32_S32S8S8_SS_TNEEEENS4_6LayoutINS5_IJNSA_ILi2EEESB_SB_EEENS5_IJSB_NSA_ILi0EEESR_EEEEENS5_IJNS4_10UnderscoreESU_SU_EEEEENS4_13SM90_TMA_LOADENS4_14ComposedLayoutINS4_7SwizzleILi3ELi4ELi3EEENS4_18smem_ptr_flag_bitsILi8EEENSO_INS5_IJNSA_ILi8EEESF_EEENS5_IJSF_SB_EEEEEEEvNS4_8identityESX_S17_vS18_EENS_8epilogue10collective6detail29Sm90TmaWarpSpecializedAdapterINS1B_15DefaultEpilogueIaSH_SH_NS1A_6thread17LinearCombinationIaLi1EiiLNS1F_9ScaleType4KindE0ELNS_15FloatRoundStyleE2EaEENS1_15EpilogueDefaultEEEEEvvEEEEvNT_6ParamsE)
        /*0020*/ 	.word	0x00000000
.L_19:


//--------------------- .nv.compat                --------------------------
	.section	.nv.compat,"",@"SHT_CUDA_COMPAT_INFO"
	.align	4
        /*0000*/ 	.byte	0x02, 0x09, 0x01, 0x00, 0x02, 0x02, 0x04, 0x00, 0x02, 0x05, 0x05, 0x00, 0x03, 0x07, 0x01, 0x01
        /*0010*/ 	.byte	0x02, 0x03, 0x01, 0x00, 0x02, 0x06, 0x01, 0x00, 0x04, 0x0b, 0x08, 0x00, 0x00, 0x00, 0x00, 0x00
        /*0020*/ 	.byte	0x00, 0x00, 0x00, 0x00


//--------------------- .nv.info._ZN7cutlass13device_kernelINS_4gemm6kernel13GemmUniversalIN4cute5tupleIJiiiiEEENS1_10collective13CollectiveMmaINS1_34MainloopSm90TmaGmmaWarpSpecializedILi7ENS5_IJNS4_1CILi1EEESB_SB_EEENS1_35KernelTmaWarpSpecializedCooperativeEEENS5_IJNSA_ILi128EEESF_SF_EEEaNS5_IJlSB_lEEEaSH_NS4_8TiledMMAINS4_8MMA_AtomIJNS4_4SM904GMMA27MMA_64x128x32_S32S8S8_SS_TNEEEENS4_6LayoutINS5_IJNSA_ILi2EEESB_SB_EEENS5_IJSB_NSA_ILi0EEESR_EEEEENS5_IJNS4_10UnderscoreESU_SU_EEEEENS4_13SM90_TMA_LOADENS4_14ComposedLayoutINS4_7SwizzleILi3ELi4ELi3EEENS4_18smem_ptr_flag_bitsILi8EEENSO_INS5_IJNSA_ILi8EEESF_EEENS5_IJSF_SB_EEEEEEEvNS4_8identityESX_S17_vS18_EENS_8epilogue10collective6detail29Sm90TmaWarpSpecializedAdapterINS1B_15DefaultEpilogueIaSH_SH_NS1A_6thread17LinearCombinationIaLi1EiiLNS1F_9ScaleType4KindE0ELNS_15FloatRoundStyleE2EaEENS1_15EpilogueDefaultEEEEEvvEEEEvNT_6ParamsE --------------------------
	.section	.nv.info._ZN7cutlass13device_kernelINS_4gemm6kernel13GemmUniversalIN4cute5tupleIJiiiiEEENS1_10collective13CollectiveMmaINS1_34MainloopSm90TmaGmmaWarpSpecializedILi7ENS5_IJNS4_1CILi1EEESB_SB_EEENS1_35KernelTmaWarpSpecializedCooperativeEEENS5_IJNSA_ILi128EEESF_SF_EEEaNS5_IJlSB_lEEEaSH_NS4_8TiledMMAINS4_8MMA_AtomIJNS4_4SM904GMMA27MMA_64x128x32_S32S8S8_SS_TNEEEENS4_6LayoutINS5_IJNSA_ILi2EEESB_SB_EEENS5_IJSB_NSA_ILi0EEESR_EEEEENS5_IJNS4_10UnderscoreESU_SU_EEEEENS4_13SM90_TMA_LOADENS4_14ComposedLayoutINS4_7SwizzleILi3ELi4ELi3EEENS4_18smem_ptr_flag_bitsILi8EEENSO_INS5_IJNSA_ILi8EEESF_EEENS5_IJSF_SB_EEEEEEEvNS4_8identityESX_S17_vS18_EENS_8epilogue10collective6detail29Sm90TmaWarpSpecializedAdapterINS1B_15DefaultEpilogueIaSH_SH_NS1A_6thread17LinearCombinationIaLi1EiiLNS1F_9ScaleType4KindE0ELNS_15FloatRoundStyleE2EaEENS1_15EpilogueDefaultEEEEEvvEEEEvNT_6ParamsE,"",@"SHT_CUDA_INFO"
	.sectionflags	@""
	.align	4


	//----- nvinfo : EIATTR_CUDA_API_VERSION
	.align		4
        /*0000*/ 	.byte	0x04, 0x37
        /*0002*/ 	.short	(.L_21 - .L_20)
.L_20:
        /*0004*/ 	.word	0x00000082


	//----- nvinfo : EIATTR_KPARAM_INFO
	.align		4
.L_21:
        /*0008*/ 	.byte	0x04, 0x17
        /*000a*/ 	.short	(.L_23 - .L_22)
.L_22:
        /*000c*/ 	.word	0x00000000
        /*0010*/ 	.short	0x0000
        /*0012*/ 	.short	0x0070
        /*0014*/ 	.byte	0x00, 0xf0, 0x01, 0x10


	//----- nvinfo : EIATTR_SPARSE_MMA_MASK
	.align		4
.L_23:
        /*0018*/ 	.byte	0x03, 0x50
        /*001a*/ 	.short	0x0000


	//----- nvinfo : EIATTR_MAXREG_COUNT
	.align		4
        /*001c*/ 	.byte	0x03, 0x1b
        /*001e*/ 	.short	0x00a8


	//----- nvinfo : EIATTR_NUM_BARRIERS
	.align		4
        /*0020*/ 	.byte	0x02, 0x4c
        /*0022*/ 	.byte	0x01
	.zero		1


	//----- nvinfo : EIATTR_EXTERNS
	.align		4
        /*0024*/ 	.byte	0x04, 0x0f
        /*0026*/ 	.short	(.L_25 - .L_24)


	//   ....[0]....
	.align		4
.L_24:
        /*0028*/ 	.word	index@(__assertfail)


	//----- nvinfo : EIATTR_MERCURY_ISA_VERSION
	.align		4
.L_25:
        /*002c*/ 	.byte	0x03, 0x5f
        /*002e*/ 	.short	0x0101


	//----- nvinfo : EIATTR_INT_WARP_WIDE_INSTR_OFFSETS
	.align		4
        /*0030*/ 	.byte	0x04, 0x31
        /*0032*/ 	.short	(.L_27 - .L_26)


	//   ....[0]....
.L_26:
        /*0034*/ 	.word	0x00000450


	//   ....[1]....
        /*0038*/ 	.word	0x00000460


	//   ....[2]....
        /*003c*/ 	.word	0x00000520


	//----- nvinfo : EIATTR_COOP_GROUP_MASK_REGIDS
	.align		4
.L_27:
        /*0040*/ 	.byte	0x04, 0x29
        /*0042*/ 	.short	(.L_29 - .L_28)


	//   ....[0]....
.L_28:
        /*0044*/ 	.word	0xffffffff


	//   ....[1]....
        /*0048*/ 	.word	0xffffffff


	//   ....[2]....
        /*004c*/ 	.word	0xffffffff


	//   ....[3]....
        /*0050*/ 	.word	0xffffffff


	//   ....[4]....
        /*0054*/ 	.word	0xffffffff


	//----- nvinfo : EIATTR_COOP_GROUP_INSTR_OFFSETS
	.align		4
.L_29:
        /*0058*/ 	.byte	0x04, 0x28
        /*005a*/ 	.short	(.L_31 - .L_30)


	//   ....[0]....
.L_30:
        /*005c*/ 	.word	0x00000060


	//   ....[1]....
        /*0060*/ 	.word	0x00000070


	//   ....[2]....
        /*0064*/ 	.word	0x00000130


	//   ....[3]....
        /*0068*/ 	.word	0x00000320


	//   ....[4]....
        /*006c*/ 	.word	0x000011e0


	//----- nvinfo : EIATTR_REG_RECONFIG
	.align		4
.L_31:
        /*0070*/ 	.byte	0x01, 0x54
	.zero		2


	//----- nvinfo : EIATTR_SYSCALL_OFFSETS
	.align		4
        /*0074*/ 	.byte	0x04, 0x46
        /*0076*/ 	.short	(.L_33 - .L_32)


	//   ....[0]....
.L_32:
        /*0078*/ 	.word	0x000013d0


	//----- nvinfo : EIATTR_MBARRIER_INSTR_OFFSETS
	.align		4
.L_33:
        /*007c*/ 	.byte	0x04, 0x39
        /*007e*/ 	.short	(.L_35 - .L_34)


	//   ....[0]....
.L_34:
        /*0080*/ 	.word	0x00000230
        /*0084*/ 	.word	0x000000ff
        /*0088*/ 	.word	0x00000000
        /*008c*/ 	.short	0x0100
        /*008e*/ 	.byte	0x08
	.zero		1


	//   ....[1]....
        /*0090*/ 	.word	0x00000240
        /*0094*/ 	.word	0x000000ff
        /*0098*/ 	.word	0x00000038
        /*009c*/ 	.short	0x0100
        /*009e*/ 	.byte	0x08
	.zero		1


	//   ....[2]....
        /*00a0*/ 	.word	0x00000250
        /*00a4*/ 	.word	0x000000ff
        /*00a8*/ 	.word	0x00000008
        /*00ac*/ 	.short	0x0100
        /*00ae*/ 	.byte	0x08
	.zero		1


	//   ....[3]....
        /*00b0*/ 	.word	0x00000260
        /*00b4*/ 	.word	0x000000ff
        /*00b8*/ 	.word	0x00000040
        /*00bc*/ 	.short	0x0100
        /*00be*/ 	.byte	0x08
	.zero		1


	//   ....[4]....
        /*00c0*/ 	.word	0x00000270
        /*00c4*/ 	.word	0x000000ff
        /*00c8*/ 	.word	0x00000010
        /*00cc*/ 	.short	0x0100
        /*00ce*/ 	.byte	0x08
	.zero		1


	//   ....[5]....
        /*00d0*/ 	.word	0x00000280
        /*00d4*/ 	.word	0x000000ff
        /*00d8*/ 	.word	0x00000048
        /*00dc*/ 	.short	0x0100
        /*00de*/ 	.byte	0x08
	.zero		1


	//   ....[6]....
        /*00e0*/ 	.word	0x00000290
        /*00e4*/ 	.word	0x000000ff
        /*00e8*/ 	.word	0x00000018
        /*00ec*/ 	.short	0x0100
        /*00ee*/ 	.byte	0x08
	.zero		1


	//   ....[7]....
        /*00f0*/ 	.word	0x000002a0
        /*00f4*/ 	.word	0x000000ff
        /*00f8*/ 	.word	0x00000050
        /*00fc*/ 	.short	0x0100
        /*00fe*/ 	.byte	0x08
	.zero		1


	//   ....[8]....
        /*0100*/ 	.word	0x000002b0
        /*0104*/ 	.word	0x000000ff
        /*0108*/ 	.word	0x00000020
        /*010c*/ 	.short	0x0100
        /*010e*/ 	.byte	0x08
	.zero		1


	//   ....[9]....
        /*0110*/ 	.word	0x000002c0
        /*0114*/ 	.word	0x000000ff
        /*0118*/ 	.word	0x00000058
        /*011c*/ 	.short	0x0100
        /*011e*/ 	.byte	0x08
	.zero		1


	//   ....[10]....
        /*0120*/ 	.word	0x000002d0
        /*0124*/ 	.word	0x000000ff
        /*0128*/ 	.word	0x00000028
        /*012c*/ 	.short	0x0100
        /*012e*/ 	.byte	0x08
	.zero		1


	//   ....[11]....
        /*0130*/ 	.word	0x000002e0
        /*0134*/ 	.word	0x000000ff
        /*0138*/ 	.word	0x00000060
        /*013c*/ 	.short	0x0100
        /*013e*/ 	.byte	0x08
	.zero		1


	//   ....[12]....
        /*0140*/ 	.word	0x000002f0
        /*0144*/ 	.word	0x000000ff
        /*0148*/ 	.word	0x00000030
        /*014c*/ 	.short	0x0100
        /*014e*/ 	.byte	0x08
	.zero		1


	//   ....[13]....
        /*0150*/ 	.word	0x00000300
        /*0154*/ 	.word	0x000000ff
        /*0158*/ 	.word	0x00000068
        /*015c*/ 	.short	0x0100
        /*015e*/ 	.byte	0x08
	.zero		1


	//   ....[14]....
        /*0160*/ 	.word	0x000005a0
        /*0164*/ 	.word	0x000000ff
        /*0168*/ 	.word	0x00000080
        /*016c*/ 	.short	0x0100
        /*016e*/ 	.byte	0x08
	.zero		1


	//   ....[15]....
        /*0170*/ 	.word	0x00000620
        /*0174*/ 	.word	0x000000ff
        /*0178*/ 	.word	0x00000088
        /*017c*/ 	.short	0x0100
        /*017e*/ 	.byte	0x08
	.zero		1


	//   ....[16]....
        /*0180*/ 	.word	0x000014a0
        /*0184*/ 	.word	0x00000003
        /*0188*/ 	.word	0x00000000
        /*018c*/ 	.short	0x010a
        /*018e*/ 	.byte	0x3f
	.zero		1


	//   ....[17]....
        /*0190*/ 	.word	0x00001500
        /*0194*/ 	.word	0x00000003
        /*0198*/ 	.word	0x00000000
        /*019c*/ 	.short	0x010a
        /*019e*/ 	.byte	0x3f
	.zero		1


	//   ....[18]....
        /*01a0*/ 	.word	0x00001880
        /*01a4*/ 	.word	0x00000005
        /*01a8*/ 	.word	0x00000000
        /*01ac*/ 	.short	0x010a
        /*01ae*/ 	.byte	0x3f
	.zero		1


	//   ....[19]....
        /*01b0*/ 	.word	0x000018c0
        /*01b4*/ 	.word	0x00000005
        /*01b8*/ 	.word	0x00000000
        /*01bc*/ 	.short	0x010a
        /*01be*/ 	.byte	0x3f
	.zero		1


	//   ....[20]....
        /*01c0*/ 	.word	0x00001b20
        /*01c4*/ 	.word	0x00000004
        /*01c8*/ 	.word	0x00000000
        /*01cc*/ 	.short	0x0101
        /*01ce*/ 	.byte	0x3f
	.zero		1


	//   ....[21]....
        /*01d0*/ 	.word	0x00001d00
        /*01d4*/ 	.word	0x00000000
        /*01d8*/ 	.word	0x00000000
        /*01dc*/ 	.short	0x0101
        /*01de*/ 	.byte	0x3f
	.zero		1


	//   ....[22]....
        /*01e0*/ 	.word	0x000060e0
        /*01e4*/ 	.word	0x0000000e
        /*01e8*/ 	.word	0x00000038
        /*01ec*/ 	.short	0x010a
        /*01ee*/ 	.byte	0x3f
	.zero		1


	//   ....[23]....
        /*01f0*/ 	.word	0x000064b0
        /*01f4*/ 	.word	0x00000006
        /*01f8*/ 	.word	0x00000088
        /*01fc*/ 	.short	0x0101
        /*01fe*/ 	.byte	0x3f
	.zero		1


	//   ....[24]....
        /*0200*/ 	.word	0x00006b90
        /*0204*/ 	.word	0x00000007
        /*0208*/ 	.word	0x00000000
        /*020c*/ 	.short	0x010a
        /*020e*/ 	.byte	0x3f
	.zero		1


	//   ....[25]....
        /*0210*/ 	.word	0x00006c10
        /*0214*/ 	.word	0x00000009
        /*0218*/ 	.word	0x00000000
        /*021c*/ 	.short	0x010a
        /*021e*/ 	.byte	0x3f
	.zero		1


	//   ....[26]....
        /*0220*/ 	.word	0x00006ca0
        /*0224*/ 	.word	0x00000006
        /*0228*/ 	.word	0x00000000
        /*022c*/ 	.short	0x010a
        /*022e*/ 	.byte	0x3f
	.zero		1


	//   ....[27]....
        /*0230*/ 	.word	0x00006d30
        /*0234*/ 	.word	0x00000009
        /*0238*/ 	.word	0x00000000
        /*023c*/ 	.short	0x010a
        /*023e*/ 	.byte	0x3f
	.zero		1


	//   ....[28]....
        /*0240*/ 	.word	0x00006dc0
        /*0244*/ 	.word	0x00000006
        /*0248*/ 	.word	0x00000000
        /*024c*/ 	.short	0x010a
        /*024e*/ 	.byte	0x3f
	.zero		1


	//   ....[29]....
        /*0250*/ 	.word	0x00006e50
        /*0254*/ 	.word	0x00000009
        /*0258*/ 	.word	0x00000000
        /*025c*/ 	.short	0x010a
        /*025e*/ 	.byte	0x3f
	.zero		1


	//   ....[30]....
        /*0260*/ 	.word	0x00006ee0
        /*0264*/ 	.word	0x00000003
        /*0268*/ 	.word	0x00000000
        /*026c*/ 	.short	0x010a
        /*026e*/ 	.byte	0x3f
	.zero		1


	//   ....[31]....
        /*0270*/ 	.word	0x00006f40
        /*0274*/ 	.word	0x00000003
        /*0278*/ 	.word	0x00000000
        /*027c*/ 	.short	0x010a
        /*027e*/ 	.byte	0x3f
	.zero		1


	//   ....[32]....
        /*0280*/ 	.word	0x00006f90
        /*0284*/ 	.word	0x00000005
        /*0288*/ 	.word	0x00000000
        /*028c*/ 	.short	0x010a
        /*028e*/ 	.byte	0x3f
	.zero		1


	//   ....[33]....
        /*0290*/ 	.word	0x00007060
        /*0294*/ 	.word	0x0000000e
        /*0298*/ 	.word	0x00000038
        /*029c*/ 	.short	0x010a
        /*029e*/ 	.byte	0x3f
	.zero		1


	//   ....[34]....
        /*02a0*/ 	.word	0x00007130
        /*02a4*/ 	.word	0x00000007
        /*02a8*/ 	.word	0x00000000
        /*02ac*/ 	.short	0x010a
        /*02ae*/ 	.byte	0x3f
	.zero		1


	//   ....[35]....
        /*02b0*/ 	.word	0x00007180
        /*02b4*/ 	.word	0x00000009
        /*02b8*/ 	.word	0x00000000
        /*02bc*/ 	.short	0x010a
        /*02be*/ 	.byte	0x3f
	.zero		1


	//   ....[36]....
        /*02c0*/ 	.word	0x000071d0
        /*02c4*/ 	.word	0x00000006
        /*02c8*/ 	.word	0x00000000
        /*02cc*/ 	.short	0x010a
        /*02ce*/ 	.byte	0x3f
	.zero		1


	//   ....[37]....
        /*02d0*/ 	.word	0x00007220
        /*02d4*/ 	.word	0x00000009
        /*02d8*/ 	.word	0x00000000
        /*02dc*/ 	.short	0x010a
        /*02de*/ 	.byte	0x3f
	.zero		1


	//   ....[38]....
        /*02e0*/ 	.word	0x00007270
        /*02e4*/ 	.word	0x00000006
        /*02e8*/ 	.word	0x00000000
        /*02ec*/ 	.short	0x010a
        /*02ee*/ 	.byte	0x3f
	.zero		1


	//   ....[39]....
        /*02f0*/ 	.word	0x000072c0
        /*02f4*/ 	.word	0x00000009
        /*02f8*/ 	.word	0x00000000
        /*02fc*/ 	.short	0x010a
        /*02fe*/ 	.byte	0x3f
	.zero		1


	//----- nvinfo : EIATTR_NUM_MBARRIERS
	.align		4
.L_35:
        /*0300*/ 	.byte	0x03, 0x38
        /*0302*/ 	.short	0x0010


	//----- nvinfo : EIATTR_EXIT_INSTR_OFFSETS
	.align		4
        /*0304*/ 	.byte	0x04, 0x1c
        /*0306*/ 	.short	(.L_37 - .L_36)


	//   ....[0]....
.L_36:
        /*0308*/ 	.word	0x000006c0


	//   ....[1]....
        /*030c*/ 	.word	0x00000f80


	//   ....[2]....
        /*0310*/ 	.word	0x000057c0


	//   ....[3]....
        /*0314*/ 	.word	0x00005df0


	//   ....[4]....
        /*0318*/ 	.word	0x00006f30


	//----- nvinfo : EIATTR_MAX_THREADS
	.align		4
.L_37:
        /*031c*/ 	.byte	0x04, 0x05
        /*031e*/ 	.short	(.L_39 - .L_38)
.L_38:
        /*0320*/ 	.word	0x00000180
        /*0324*/ 	.word	0x00000001
        /*0328*/ 	.word	0x00000001


	//----- nvinfo : EIATTR_CRS_STACK_SIZE
	.align		4
.L_39:
        /*032c*/ 	.byte	0x04, 0x1e
        /*032e*/ 	.short	(.L_41 - .L_40)
.L_40:
        /*0330*/ 	.word	0x00000000


	//----- nvinfo : EIATTR_CBANK_PARAM_SIZE
	.align		4
.L_41:
        /*0334*/ 	.byte	0x03, 0x19
        /*0336*/ 	.short	0x0470


	//----- nvinfo : EIATTR_PARAM_CBANK
	.align		4
        /*0338*/ 	.byte	0x04, 0x0a
        /*033a*/ 	.short	(.L_43 - .L_42)
	.align		4
.L_42:
        /*033c*/ 	.word	index@(.nv.constant0._ZN7cutlass13device_kernelINS_4gemm6kernel13GemmUniversalIN4cute5tupleIJiiiiEEENS1_10collective13CollectiveMmaINS1_34MainloopSm90TmaGmmaWarpSpecializedILi7ENS5_IJNS4_1CILi1EEESB_SB_EEENS1_35KernelTmaWarpSpecializedCooperativeEEENS5_IJNSA_ILi128EEESF_SF_EEEaNS5_IJlSB_lEEEaSH_NS4_8TiledMMAINS4_8MMA_AtomIJNS4_4SM904GMMA27MMA_64x128x32_S32S8S8_SS_TNEEEENS4_6LayoutINS5_IJNSA_ILi2EEESB_SB_EEENS5_IJSB_NSA_ILi0EEESR_EEEEENS5_IJNS4_10UnderscoreESU_SU_EEEEENS4_13SM90_TMA_LOADENS4_14ComposedLayoutINS4_7SwizzleILi3ELi4ELi3EEENS4_18smem_ptr_flag_bitsILi8EEENSO_INS5_IJNSA_ILi8EEESF_EEENS5_IJSF_SB_EEEEEEEvNS4_8identityESX_S17_vS18_EENS_8epilogue10collective6detail29Sm90TmaWarpSpecializedAdapterINS1B_15DefaultEpilogueIaSH_SH_NS1A_6thread17LinearCombinationIaLi1EiiLNS1F_9ScaleType4KindE0ELNS_15FloatRoundStyleE2EaEENS1_15EpilogueDefaultEEEEEvvEEEEvNT_6ParamsE)
        /*0340*/ 	.short	0x0210
        /*0342*/ 	.short	0x0470


	//----- nvinfo : EIATTR_SW_WAR
	.align		4
.L_43:
        /*0344*/ 	.byte	0x04, 0x36
        /*0346*/ 	.short	(.L_45 - .L_44)
.L_44:
        /*0348*/ 	.word	0x00000008
.L_45:


//--------------------- .nv.callgraph             --------------------------
	.section	.nv.callgraph,"",@"SHT_CUDA_CALLGRAPH"
	.align	4
	.sectionentsize	8
	.align		4
        /*0000*/ 	.word	0x00000000
	.align		4
        /*0004*/ 	.word	0xffffffff
	.align		4
        /*0008*/ 	.word	index@(_ZN7cutlass13device_kernelINS_4gemm6kernel13GemmUniversalIN4cute5tupleIJiiiiEEENS1_10collective13CollectiveMmaINS1_34MainloopSm90TmaGmmaWarpSpecializedILi7ENS5_IJNS4_1CILi1EEESB_SB_EEENS1_35KernelTmaWarpSpecializedCooperativeEEENS5_IJNSA_ILi128EEESF_SF_EEEaNS5_IJlSB_lEEEaSH_NS4_8TiledMMAINS4_8MMA_AtomIJNS4_4SM904GMMA27MMA_64x128x32_S32S8S8_SS_TNEEEENS4_6LayoutINS5_IJNSA_ILi2EEESB_SB_EEENS5_IJSB_NSA_ILi0EEESR_EEEEENS5_IJNS4_10UnderscoreESU_SU_EEEEENS4_13SM90_TMA_LOADENS4_14ComposedLayoutINS4_7SwizzleILi3ELi4ELi3EEENS4_18smem_ptr_flag_bitsILi8EEENSO_INS5_IJNSA_ILi8EEESF_EEENS5_IJSF_SB_EEEEEEEvNS4_8identityESX_S17_vS18_EENS_8epilogue10collective6detail29Sm90TmaWarpSpecializedAdapterINS1B_15DefaultEpilogueIaSH_SH_NS1A_6thread17LinearCombinationIaLi1EiiLNS1F_9ScaleType4KindE0ELNS_15FloatRoundStyleE2EaEENS1_15EpilogueDefaultEEEEEvvEEEEvNT_6ParamsE)
	.align		4
        /*000c*/ 	.word	index@(__assertfail)
	.align		4
        /*0010*/ 	.word	0x00000000
	.align		4
        /*0014*/ 	.word	0xfffffffe
	.align		4
        /*0018*/ 	.word	0x00000000
	.align		4
        /*001c*/ 	.word	0xfffffffd
	.align		4
        /*0020*/ 	.word	0x00000000
	.align		4
        /*0024*/ 	.word	0xfffffffc


//--------------------- .nv.constant4             --------------------------
	.section	.nv.constant4,"a",@progbits
	.align	8
	.align		8
.nv.constant4:
        /*0000*/ 	.dword	__assertfail
	.align		8
        /*0008*/ 	.dword	__unnamed_1
	.align		8
        /*0010*/ 	.dword	_ZN40_INTERNAL_913000c4_4_k_cu_65762076_308304cuda3std3__45__cpo5beginE
	.align		8
        /*0018*/ 	.dword	_ZN40_INTERNAL_913000c4_4_k_cu_65762076_308304cuda3std3__45__cpo3endE
	.align		8
        /*0020*/ 	.dword	_ZN40_INTERNAL_913000c4_4_k_cu_65762076_308304cuda3std3__45__cpo6cbeginE
	.align		8
        /*0028*/ 	.dword	_ZN40_INTERNAL_913000c4_4_k_cu_65762076_308304cuda3std3__45__cpo4cendE
	.align		8
        /*0030*/ 	.dword	_ZN40_INTERNAL_913000c4_4_k_cu_65762076_308304cuda3std3__442_GLOBAL__N__913000c4_4_k_cu_65762076_308306ignoreE
	.align		8
        /*0038*/ 	.dword	_ZN40_INTERNAL_913000c4_4_k_cu_65762076_308304cuda3std3__419piecewise_constructE
	.align		8
        /*0040*/ 	.dword	_ZN40_INTERNAL_913000c4_4_k_cu_65762076_308304cuda3std3__48in_placeE
	.align		8
        /*0048*/ 	.dword	_ZN40_INTERNAL_913000c4_4_k_cu_65762076_308304cuda3std6ranges3__45__cpo4swapE
	.align		8
        /*0050*/ 	.dword	_ZN40_INTERNAL_913000c4_4_k_cu_65762076_308304cuda3std6ranges3__45__cpo9iter_moveE
	.align		8
        /*0058*/ 	.dword	_ZN40_INTERNAL_913000c4_4_k_cu_65762076_308304cute7productE
	.align		8
        /*0060*/ 	.dword	_ZN40_INTERNAL_913000c4_4_k_cu_65762076_308304cute1_E
	.align		8
        /*0068*/ 	.dword	$str$22
	.align		8
        /*0070*/ 	.dword	$str$23


//--------------------- .text._ZN7cutlass13device_kernelINS_4gemm6kernel13GemmUniversalIN4cute5tupleIJiiiiEEENS1_10collective13CollectiveMmaINS1_34MainloopSm90TmaGmmaWarpSpecializedILi7ENS5_IJNS4_1CILi1EEESB_SB_EEENS1_35KernelTmaWarpSpecializedCooperativeEEENS5_IJNSA_ILi128EEESF_SF_EEEaNS5_IJlSB_lEEEaSH_NS4_8TiledMMAINS4_8MMA_AtomIJNS4_4SM904GMMA27MMA_64x128x32_S32S8S8_SS_TNEEEENS4_6LayoutINS5_IJNSA_ILi2EEESB_SB_EEENS5_IJSB_NSA_ILi0EEESR_EEEEENS5_IJNS4_10UnderscoreESU_SU_EEEEENS4_13SM90_TMA_LOADENS4_14ComposedLayoutINS4_7SwizzleILi3ELi4ELi3EEENS4_18smem_ptr_flag_bitsILi8EEENSO_INS5_IJNSA_ILi8EEESF_EEENS5_IJSF_SB_EEEEEEEvNS4_8identityESX_S17_vS18_EENS_8epilogue10collective6detail29Sm90TmaWarpSpecializedAdapterINS1B_15DefaultEpilogueIaSH_SH_NS1A_6thread17LinearCombinationIaLi1EiiLNS1F_9ScaleType4KindE0ELNS_15FloatRoundStyleE2EaEENS1_15EpilogueDefaultEEEEEvvEEEEvNT_6ParamsE --------------------------
	.section	.text._ZN7cutlass13device_kernelINS_4gemm6kernel13GemmUniversalIN4cute5tupleIJiiiiEEENS1_10collective13CollectiveMmaINS1_34MainloopSm90TmaGmmaWarpSpecializedILi7ENS5_IJNS4_1CILi1EEESB_SB_EEENS1_35KernelTmaWarpSpecializedCooperativeEEENS5_IJNSA_ILi128EEESF_SF_EEEaNS5_IJlSB_lEEEaSH_NS4_8TiledMMAINS4_8MMA_AtomIJNS4_4SM904GMMA27MMA_64x128x32_S32S8S8_SS_TNEEEENS4_6LayoutINS5_IJNSA_ILi2EEESB_SB_EEENS5_IJSB_NSA_ILi0EEESR_EEEEENS5_IJNS4_10UnderscoreESU_SU_EEEEENS4_13SM90_TMA_LOADENS4_14ComposedLayoutINS4_7SwizzleILi3ELi4ELi3EEENS4_18smem_ptr_flag_bitsILi8EEENSO_INS5_IJNSA_ILi8EEESF_EEENS5_IJSF_SB_EEEEEEEvNS4_8identityESX_S17_vS18_EENS_8epilogue10collective6detail29Sm90TmaWarpSpecializedAdapterINS1B_15DefaultEpilogueIaSH_SH_NS1A_6thread17LinearCombinationIaLi1EiiLNS1F_9ScaleType4KindE0ELNS_15FloatRoundStyleE2EaEENS1_15EpilogueDefaultEEEEEvvEEEEvNT_6ParamsE,"ax",@progbits
	.align	128
.text._ZN7cutlass13device_kernelINS_4gemm6kernel13GemmUniversalIN4cute5tupleIJiiiiEEENS1_10collective13CollectiveMmaINS1_34MainloopSm90TmaGmmaWarpSpecializedILi7ENS5_IJNS4_1CILi1EEESB_SB_EEENS1_35KernelTmaWarpSpecializedCooperativeEEENS5_IJNSA_ILi128EEESF_SF_EEEaNS5_IJlSB_lEEEaSH_NS4_8TiledMMAINS4_8MMA_AtomIJNS4_4SM904GMMA27MMA_64x128x32_S32S8S8_SS_TNEEEENS4_6LayoutINS5_IJNSA_ILi2EEESB_SB_EEENS5_IJSB_NSA_ILi0EEESR_EEEEENS5_IJNS4_10UnderscoreESU_SU_EEEEENS4_13SM90_TMA_LOADENS4_14ComposedLayoutINS4_7SwizzleILi3ELi4ELi3EEENS4_18smem_ptr_flag_bitsILi8EEENSO_INS5_IJNSA_ILi8EEESF_EEENS5_IJSF_SB_EEEEEEEvNS4_8identityESX_S17_vS18_EENS_8epilogue10collective6detail29Sm90TmaWarpSpecializedAdapterINS1B_15DefaultEpilogueIaSH_SH_NS1A_6thread17LinearCombinationIaLi1EiiLNS1F_9ScaleType4KindE0ELNS_15FloatRoundStyleE2EaEENS1_15EpilogueDefaultEEEEEvvEEEEvNT_6ParamsE:
        .type           _ZN7cutlass13device_kernelINS_4gemm6kernel13GemmUniversalIN4cute5tupleIJiiiiEEENS1_10collective13CollectiveMmaINS1_34MainloopSm90TmaGmmaWarpSpecializedILi7ENS5_IJNS4_1CILi1EEESB_SB_EEENS1_35KernelTmaWarpSpecializedCooperativeEEENS5_IJNSA_ILi128EEESF_SF_EEEaNS5_IJlSB_lEEEaSH_NS4_8TiledMMAINS4_8MMA_AtomIJNS4_4SM904GMMA27MMA_64x128x32_S32S8S8_SS_TNEEEENS4_6LayoutINS5_IJNSA_ILi2EEESB_SB_EEENS5_IJSB_NSA_ILi0EEESR_EEEEENS5_IJNS4_10UnderscoreESU_SU_EEEEENS4_13SM90_TMA_LOADENS4_14ComposedLayoutINS4_7SwizzleILi3ELi4ELi3EEENS4_18smem_ptr_flag_bitsILi8EEENSO_INS5_IJNSA_ILi8EEESF_EEENS5_IJSF_SB_EEEEEEEvNS4_8identityESX_S17_vS18_EENS_8epilogue10collective6detail29Sm90TmaWarpSpecializedAdapterINS1B_15DefaultEpilogueIaSH_SH_NS1A_6thread17LinearCombinationIaLi1EiiLNS1F_9ScaleType4KindE0ELNS_15FloatRoundStyleE2EaEENS1_15EpilogueDefaultEEEEEvvEEEEvNT_6ParamsE,@function
        .size           _ZN7cutlass13device_kernelINS_4gemm6kernel13GemmUniversalIN4cute5tupleIJiiiiEEENS1_10collective13CollectiveMmaINS1_34MainloopSm90TmaGmmaWarpSpecializedILi7ENS5_IJNS4_1CILi1EEESB_SB_EEENS1_35KernelTmaWarpSpecializedCooperativeEEENS5_IJNSA_ILi128EEESF_SF_EEEaNS5_IJlSB_lEEEaSH_NS4_8TiledMMAINS4_8MMA_AtomIJNS4_4SM904GMMA27MMA_64x128x32_S32S8S8_SS_TNEEEENS4_6LayoutINS5_IJNSA_ILi2EEESB_SB_EEENS5_IJSB_NSA_ILi0EEESR_EEEEENS5_IJNS4_10UnderscoreESU_SU_EEEEENS4_13SM90_TMA_LOADENS4_14ComposedLayoutINS4_7SwizzleILi3ELi4ELi3EEENS4_18smem_ptr_flag_bitsILi8EEENSO_INS5_IJNSA_ILi8EEESF_EEENS5_IJSF_SB_EEEEEEEvNS4_8identityESX_S17_vS18_EENS_8epilogue10collective6detail29Sm90TmaWarpSpecializedAdapterINS1B_15DefaultEpilogueIaSH_SH_NS1A_6thread17LinearCombinationIaLi1EiiLNS1F_9ScaleType4KindE0ELNS_15FloatRoundStyleE2EaEENS1_15EpilogueDefaultEEEEEvvEEEEvNT_6ParamsE,(.L_x_204 - _ZN7cutlass13device_kernelINS_4gemm6kernel13GemmUniversalIN4cute5tupleIJiiiiEEENS1_10collective13CollectiveMmaINS1_34MainloopSm90TmaGmmaWarpSpecializedILi7ENS5_IJNS4_1CILi1EEESB_SB_EEENS1_35KernelTmaWarpSpecializedCooperativeEEENS5_IJNSA_ILi128EEESF_SF_EEEaNS5_IJlSB_lEEEaSH_NS4_8TiledMMAINS4_8MMA_AtomIJNS4_4SM904GMMA27MMA_64x128x32_S32S8S8_SS_TNEEEENS4_6LayoutINS5_IJNSA_ILi2EEESB_SB_EEENS5_IJSB_NSA_ILi0EEESR_EEEEENS5_IJNS4_10UnderscoreESU_SU_EEEEENS4_13SM90_TMA_LOADENS4_14ComposedLayoutINS4_7SwizzleILi3ELi4ELi3EEENS4_18smem_ptr_flag_bitsILi8EEENSO_INS5_IJNSA_ILi8EEESF_EEENS5_IJSF_SB_EEEEEEEvNS4_8identityESX_S17_vS18_EENS_8epilogue10collective6detail29Sm90TmaWarpSpecializedAdapterINS1B_15DefaultEpilogueIaSH_SH_NS1A_6thread17LinearCombinationIaLi1EiiLNS1F_9ScaleType4KindE0ELNS_15FloatRoundStyleE2EaEENS1_15EpilogueDefaultEEEEEvvEEEEvNT_6ParamsE)
        .other          _ZN7cutlass13device_kernelINS_4gemm6kernel13GemmUniversalIN4cute5tupleIJiiiiEEENS1_10collective13CollectiveMmaINS1_34MainloopSm90TmaGmmaWarpSpecializedILi7ENS5_IJNS4_1CILi1EEESB_SB_EEENS1_35KernelTmaWarpSpecializedCooperativeEEENS5_IJNSA_ILi128EEESF_SF_EEEaNS5_IJlSB_lEEEaSH_NS4_8TiledMMAINS4_8MMA_AtomIJNS4_4SM904GMMA27MMA_64x128x32_S32S8S8_SS_TNEEEENS4_6LayoutINS5_IJNSA_ILi2EEESB_SB_EEENS5_IJSB_NSA_ILi0EEESR_EEEEENS5_IJNS4_10UnderscoreESU_SU_EEEEENS4_13SM90_TMA_LOADENS4_14ComposedLayoutINS4_7SwizzleILi3ELi4ELi3EEENS4_18smem_ptr_flag_bitsILi8EEENSO_INS5_IJNSA_ILi8EEESF_EEENS5_IJSF_SB_EEEEEEEvNS4_8identityESX_S17_vS18_EENS_8epilogue10collective6detail29Sm90TmaWarpSpecializedAdapterINS1B_15DefaultEpilogueIaSH_SH_NS1A_6thread17LinearCombinationIaLi1EiiLNS1F_9ScaleType4KindE0ELNS_15FloatRoundStyleE2EaEENS1_15EpilogueDefaultEEEEEvvEEEEvNT_6ParamsE,@"STO_CUDA_ENTRY STV_DEFAULT"
_ZN7cutlass13device_kernelINS_4gemm6kernel13GemmUniversalIN4cute5tupleIJiiiiEEENS1_10collective13CollectiveMmaINS1_34MainloopSm90TmaGmmaWarpSpecializedILi7ENS5_IJNS4_1CILi1EEESB_SB_EEENS1_35KernelTmaWarpSpecializedCooperativeEEENS5_IJNSA_ILi128EEESF_SF_EEEaNS5_IJlSB_lEEEaSH_NS4_8TiledMMAINS4_8MMA_AtomIJNS4_4SM904GMMA27MMA_64x128x32_S32S8S8_SS_TNEEEENS4_6LayoutINS5_IJNSA_ILi2EEESB_SB_EEENS5_IJSB_NSA_ILi0EEESR_EEEEENS5_IJNS4_10UnderscoreESU_SU_EEEEENS4_13SM90_TMA_LOADENS4_14ComposedLayoutINS4_7SwizzleILi3ELi4ELi3EEENS4_18smem_ptr_flag_bitsILi8EEENSO_INS5_IJNSA_ILi8EEESF_EEENS5_IJSF_SB_EEEEEEEvNS4_8identityESX_S17_vS18_EENS_8epilogue10collective6detail29Sm90TmaWarpSpecializedAdapterINS1B_15DefaultEpilogueIaSH_SH_NS1A_6thread17LinearCombinationIaLi1EiiLNS1F_9ScaleType4KindE0ELNS_15FloatRoundStyleE2EaEENS1_15EpilogueDefaultEEEEEvvEEEEvNT_6ParamsE:
[----:B------:R-:W0:Y:S01]  /*0000*/  LDC R1, c[0x0][0x28] ;  /* 0x00000a00ff017b82 */ /* 0x000e220000000800 */
[----:B------:R-:W1:Y:S01]  /*0010*/  S2R R3, SR_TID.X ;  /* 0x0000000000037919 */ /* 0x000e620000002100 */
[----:B------:R-:W-:Y:S01]  /*0020*/  ELECT P0, URZ, PT ;  /* 0x00000000003f782f */ /* 0x000fe20003800000 */
[----:B------:R-:W-:Y:S01]  /*0030*/  BSSY B0, `(.L_x_0) ;  /* 0x000000f000007945 */ /* 0x000fe20003800000 */
[--C-:B-1----:R-:W-:Y:S02]  /*0040*/  SHF.R.U32.HI R0, RZ, 0x5, R3.reuse ;  /* 0x00000005ff007819 */ /* 0x102fe40000011603 */
[----:B------:R-:W-:-:S03]  /*0050*/  SHF.R.U32.HI R14, RZ, 0x7, R3 ;  /* 0x00000007ff0e7819 */ /* 0x000fc60000011603 */
[----:B------:R-:W1:Y:S04]  /*0060*/  SHFL.IDX PT, R4, R0, RZ, 0x1f ;  /* 0x00001fff00047589 */ /* 0x000e6800000e0000 */
[----:B------:R2:W3:Y:S01]  /*0070*/  SHFL.IDX PT, R10, R14, RZ, 0x1f ;  /* 0x00001fff0e0a7589 */ /* 0x0004e200000e0000 */
[----:B-1----:R-:W-:-:S13]  /*0080*/  ISETP.NE.OR P0, PT, R4, RZ, !P0 ;  /* 0x000000ff0400720c */ /* 0x002fda0004705670 */
[----:B0-23--:R-:W-:Y:S05]  /*0090*/  @P0 BRA `(.L_x_1) ;  /* 0x0000000000200947 */ /* 0x00dfea0003800000 */
[----:B------:R-:W-:Y:S02]  /*00a0*/  ULDC.64 UR4, c[0x0][0x198] ;  /* 0x0000660000047ab9 */ /* 0x000fe40000000a00 */
[----:B------:R-:W-:Y:S02]  /*00b0*/  UIADD3 UR6, UP0, UR4, 0xf0, URZ ;  /* 0x000000f004067890 */ /* 0x000fe4000ff1e03f */
[----:B------:R-:W-:Y:S02]  /*00c0*/  UIADD3 UR4, UP1, UR4, 0x1f0, URZ ;  /* 0x000001f004047890 */ /* 0x000fe4000ff3e03f */
[----:B------:R-:W-:Y:S02]  /*00d0*/  UIADD3.X UR7, URZ, UR5, URZ, UP0, !UPT ;  /* 0x000000053f077290 */ /* 0x000fe400087fe43f */
[----:B------:R-:W-:-:S07]  /*00e0*/  UIADD3.X UR5, URZ, UR5, URZ, UP1, !UPT ;  /* 0x000000053f057290 */ /* 0x000fce0008ffe43f */
[----:B------:R0:W-:Y:S02]  /*00f0*/  UTMACCTL.PF [UR6] ;  /* 0x00000000060079b9 */ /* 0x0001e40008040000 */
[----:B------:R0:W-:Y:S02]  /*0100*/  UTMACCTL.PF [UR4] ;  /* 0x00000000040079b9 */ /* 0x0001e40008040000 */
[----:B0-----:R-:W-:Y:S01]  /*0110*/  NOP ;  /* 0x0000000000007918 */ /* 0x001fe20000000000 */
.L_x_1:
[----:B------:R-:W-:Y:S05]  /*0120*/  BSYNC B0 ;  /* 0x0000000000007941 */ /* 0x000fea0003800000 */
.L_x_0:
[----:B------:R-:W0:Y:S02]  /*0130*/  SHFL.IDX PT, R2, R0, RZ, 0x1f ;  /* 0x00001fff00027589 */ /* 0x000e2400000e0000 */
[----:B0-----:R-:W-:-:S13]  /*0140*/  ISETP.NE.AND P0, PT, R2, RZ, PT ;  /* 0x000000ff0200720c */ /* 0x001fda0003f05270 */
[----:B------:R-:W-:Y:S05]  /*0150*/  @P0 BRA `(.L_x_2) ;  /* 0x0000000000700947 */ /* 0x000fea0003800000 */
[----:B------:R-:W0:Y:S01]  /*0160*/  S2UR UR8, SR_CgaCtaId ;  /* 0x00000000000879c3 */ /* 0x000e220000008800 */
[----:B------:R-:W-:Y:S01]  /*0170*/  UMOV UR4, 0x400 ;  /* 0x0000040000047882 */ /* 0x000fe20000000000 */
[----:B------:R-:W-:Y:S01]  /*0180*/  UMOV UR5, 0x1 ;  /* 0x0000000100057882 */ /* 0x000fe20000000000 */
[----:B------:R-:W-:Y:S01]  /*0190*/  UMOV UR6, 0x100 ;  /* 0x0000010000067882 */ /* 0x000fe20000000000 */
[----:B------:R-:W-:Y:S01]  /*01a0*/  ELECT P0, URZ, PT ;  /* 0x00000000003f782f */ /* 0x000fe20003800000 */
[----:B------:R-:W-:-:S04]  /*01b0*/  UIADD3 UR6, -UR6, 0x100000, URZ ;  /* 0x0010000006067890 */ /* 0x000fc8000fffe13f */
[----:B------:R-:W-:Y:S02]  /*01c0*/  USHF.L.U32 UR7, UR6, 0xb, URZ ;  /* 0x0000000b06077899 */ /* 0x000fe4000800063f */
[----:B------:R-:W-:Y:S02]  /*01d0*/  USHF.L.U32 UR6, UR6, 0x1, URZ ;  /* 0x0000000106067899 */ /* 0x000fe4000800063f */
[----:B0-----:R-:W-:Y:S02]  /*01e0*/  ULEA UR8, UR8, UR4, 0x18 ;  /* 0x0000000408087291 */ /* 0x001fe4000f8ec03f */
[----:B------:R-:W-:-:S04]  /*01f0*/  UIADD3 UR4, -UR5, 0x100000, URZ ;  /* 0x0010000005047890 */ /* 0x000fc8000fffe13f */
[----:B------:R-:W-:Y:S02]  /*0200*/  USHF.L.U32 UR5, UR4, 0xb, URZ ;  /* 0x0000000b04057899 */ /* 0x000fe4000800063f */
[----:B------:R-:W-:Y:S01]  /*0210*/  USHF.L.U32 UR4, UR4, 0x1, URZ ;  /* 0x0000000104047899 */ /* 0x000fe2000800063f */
[----:B------:R-:W0:Y:S11]  /*0220*/  FENCE.VIEW.ASYNC.S ;  /* 0x00000000000073c6 */ /* 0x000e360000000000 */
[----:B0-----:R0:W1:Y:S01]  /*0230*/  SYNCS.EXCH.64 URZ, [UR8], UR4 ;  /* 0x00000004083f75b2 */ /* 0x0010620008000100 */
[----:B------:R0:W2:Y:S01]  /*0240*/  SYNCS.EXCH.64 URZ, [UR8+0x38], UR6 ;  /* 0x00003806083f75b2 */ /* 0x0000a20008000100 */
[----:B------:R0:W3:Y:S01]  /*0250*/  SYNCS.EXCH.64 URZ, [UR8+0x8], UR4 ;  /* 0x00000804083f75b2 */ /* 0x0000e20008000100 */
[----:B------:R0:W4:Y:S01]  /*0260*/  SYNCS.EXCH.64 URZ, [UR8+0x40], UR6 ;  /* 0x00004006083f75b2 */ /* 0x0001220008000100 */
[----:B------:R0:W0:Y:S01]  /*0270*/  SYNCS.EXCH.64 URZ, [UR8+0x10], UR4 ;  /* 0x00001004083f75b2 */ /* 0x0000220008000100 */
        /* <DEDUP_REMOVED lines=9> */
[----:B------:R-:W-:Y:S01]  /*0310*/  NOP ;  /* 0x0000000000007918 */ /* 0x000fe20000000000 */
.L_x_2:
[----:B------:R-:W5:Y:S01]  /*0320*/  SHFL.IDX PT, R0, R0, RZ, 0x1f ;  /* 0x00001fff00007589 */ /* 0x000f6200000e0000 */
[----:B------:R-:W-:Y:S01]  /*0330*/  ELECT P0, URZ, PT ;  /* 0x00000000003f782f */ /* 0x000fe20003800000 */
[----:B------:R-:W1:Y:S01]  /*0340*/  LDC R2, c[0x0][0x65c] ;  /* 0x00019700ff027b82 */ /* 0x000e620000000800 */
[----:B------:R-:W-:Y:S01]  /*0350*/  SHF.R.S32.HI R7, RZ, 0x1f, R4 ;  /* 0x0000001fff077819 */ /* 0x000fe20000011404 */
[----:B------:R-:W2:Y:S01]  /*0360*/  S2R R5, SR_CTAID.Y ;  /* 0x0000000000057919 */ /* 0x000ea20000002600 */
[----:B0-----:R-:W-:Y:S01]  /*0370*/  UMOV UR4, 0x20 ;  /* 0x0000002000047882 */ /* 0x001fe20000000000 */
[----:B------:R-:W-:Y:S01]  /*0380*/  NOP ;  /* 0x0000000000007918 */ /* 0x000fe20000000000 */
[----:B------:R-:W-:Y:S01]  /*0390*/  LEA.HI R7, R7, R4, RZ, 0x2 ;  /* 0x0000000407077211 */ /* 0x000fe200078f10ff */
[----:B------:R-:W0:Y:S01]  /*03a0*/  S2R R6, SR_CTAID.X ;  /* 0x0000000000067919 */ /* 0x000e220000002500 */
[----:B------:R-:W-:Y:S01]  /*03b0*/  ISETP.NE.AND P2, PT, R10, RZ, PT ;  /* 0x000000ff0a00720c */ /* 0x000fe20003f45270 */
[----:B------:R-:W-:Y:S01]  /*03c0*/  NOP ;  /* 0x0000000000007918 */ /* 0x000fe20000000000 */
[----:B------:R-:W-:-:S02]  /*03d0*/  LOP3.LUT R7, R7, 0xfffffffc, RZ, 0xc0, !PT ;  /* 0xfffffffc07077812 */ /* 0x000fc400078ec0ff */
[----:B-----5:R-:W-:Y:S02]  /*03e0*/  ISETP.NE.OR P0, PT, R0, RZ, !P0 ;  /* 0x000000ff0000720c */ /* 0x020fe40004705670 */
[----:B-1----:R-:W-:-:S04]  /*03f0*/  ISETP.NE.AND P3, PT, R2, 0x1, PT ;  /* 0x000000010200780c */ /* 0x002fc80003f65270 */
[----:B------:R-:W-:Y:S01]  /*0400*/  P2R R0, PR, RZ, 0x8 ;  /* 0x00000008ff007803 */ /* 0x000fe20000000000 */
[----:B------:R-:W-:Y:S01]  /*0410*/  IMAD.IADD R0, R4, 0x1, -R7 ;  /* 0x0000000104007824 */ /* 0x000fe200078e0a07 */
[----:B------:R-:W-:Y:S01]  /*0420*/  LOP3.LUT R4, R3, 0x7f, RZ, 0xc0, !PT ;  /* 0x0000007f03047812 */ /* 0x000fe200078ec0ff */
[----:B------:R-:W-:-:S03]  /*0430*/  IMAD.MOV.U32 R7, RZ, RZ, RZ ;  /* 0x000000ffff077224 */ /* 0x000fc600078e00ff */
[----:B------:R-:W-:Y:S01]  /*0440*/  ISETP.NE.AND P1, PT, R0, 0x3, PT ;  /* 0x000000030000780c */ /* 0x000fe20003f25270 */
[----:B------:R-:W-:Y:S01]  /*0450*/  VOTEU.ALL UP0, P0 ;  /* 0x00000000003f7886 */ /* 0x000fe20000000000 */
[----:B------:R-:W-:Y:S01]  /*0460*/  VOTEU.ALL UP1, P0 ;  /* 0x00000000003f7886 */ /* 0x000fe20000020000 */
[----:B------:R-:W0:Y:S01]  /*0470*/  @P3 LDC R17, c[0x0][0x10] ;  /* 0x00000400ff113b82 */ /* 0x000e220000000800 */
[----:B--2---:R-:W-:Y:S02]  /*0480*/  @P3 IMAD.MOV.U32 R8, RZ, RZ, R5 ;  /* 0x000000ffff083224 */ /* 0x004fe400078e0005 */
[----:B------:R-:W-:Y:S01]  /*0490*/  @!UP0 UMOV UR6, 0x400 ;  /* 0x0000040000068882 */ /* 0x000fe20000000000 */
[----:B------:R-:W-:-:S04]  /*04a0*/  @!UP0 UIADD3 UR4, -UR4, 0x100000, URZ ;  /* 0x0010000004048890 */ /* 0x000fc8000fffe13f */
[----:B------:R-:W-:Y:S02]  /*04b0*/  @!UP0 USHF.L.U32 UR5, UR4, 0xb, URZ ;  /* 0x0000000b04058899 */ /* 0x000fe4000800063f */
[----:B------:R-:W-:Y:S01]  /*04c0*/  @!UP0 USHF.L.U32 UR4, UR4, 0x1, URZ ;  /* 0x0000000104048899 */ /* 0x000fe2000800063f */
[----:B------:R-:W-:Y:S01]  /*04d0*/  @P3 IMAD.MOV.U32 R9, RZ, RZ, RZ ;  /* 0x000000ffff093224 */ /* 0x000fe200078e00ff */
[----:B------:R-:W1:Y:S08]  /*04e0*/  @!UP0 S2UR UR7, SR_CgaCtaId ;  /* 0x00000000000789c3 */ /* 0x000e700000008800 */
[----:B------:R-:W2:Y:S01]  /*04f0*/  @!P3 LDC R11, c[0x0][0xc] ;  /* 0x00000300ff0bbb82 */ /* 0x000ea20000000800 */
[----:B0-----:R-:W-:Y:S01]  /*0500*/  @P3 IMAD.WIDE.U32 R16, R6, R17, R8 ;  /* 0x0000001106103225 */ /* 0x001fe200078e0008 */
[----:B-1----:R-:W-:Y:S01]  /*0510*/  @!UP0 ULEA UR8, UR7, UR6, 0x18 ;  /* 0x0000000607088291 */ /* 0x002fe2000f8ec03f */
[----:B------:R-:W-:-:S02]  /*0520*/  VOTEU.ALL UP0, P0 ;  /* 0x00000000003f7886 */ /* 0x000fc40000000000 */
[----:B------:R-:W-:Y:S01]  /*0530*/  ULDC UR6, c[0x0][0xc] ;  /* 0x0000030000067ab9 */ /* 0x000fe20000000800 */
[----:B------:R-:W-:Y:S01]  /*0540*/  ISETP.EQ.OR P0, PT, R0, RZ, !P1 ;  /* 0x000000ff0000720c */ /* 0x000fe20004f02670 */
[----:B------:R-:W-:-:S03]  /*0550*/  ULDC UR7, c[0x0][0x10] ;  /* 0x0000040000077ab9 */ /* 0x000fc60000000800 */
[C---:B------:R-:W-:Y:S01]  /*0560*/  ISETP.EQ.AND P0, PT, R10.reuse, RZ, P0 ;  /* 0x000000ff0a00720c */ /* 0x040fe20000702270 */
[----:B------:R-:W-:Y:S02]  /*0570*/  VIADD R10, R10, 0xffffffff ;  /* 0xffffffff0a0a7836 */ /* 0x000fe40000000000 */
[----:B--2---:R-:W-:Y:S01]  /*0580*/  @!P3 IMAD.WIDE.U32 R8, R11, R5, R6 ;  /* 0x000000050b08b225 */ /* 0x004fe200078e0006 */
[----:B------:R-:W0:Y:S02]  /*0590*/  FENCE.VIEW.ASYNC.S ;  /* 0x00000000000073c6 */ /* 0x000e240000000000 */
[----:B0-----:R-:W3:Y:S01]  /*05a0*/  @!UP0 SYNCS.EXCH.64 URZ, [UR8+0x80], UR4 ;  /* 0x00008004083f85b2 */ /* 0x001ee20008000100 */
[----:B------:R-:W-:Y:S01]  /*05b0*/  SEL R18, RZ, 0x1, !P0 ;  /* 0x00000001ff127807 */ /* 0x000fe20004000000 */
[----:B------:R-:W-:Y:S01]  /*05c0*/  @P3 IMAD.MOV.U32 R11, RZ, RZ, RZ ;  /* 0x000000ffff0b3224 */ /* 0x000fe200078e00ff */
[----:B------:R-:W-:Y:S01]  /*05d0*/  ISETP.GE.U32.AND P1, PT, R10, 0x2, PT ;  /* 0x000000020a00780c */ /* 0x000fe20003f26070 */
[----:B------:R-:W-:-:S02]  /*05e0*/  @!P3 IMAD.MOV.U32 R16, RZ, RZ, R8 ;  /* 0x000000ffff10b224 */ /* 0x000fc400078e0008 */
[----:B------:R-:W-:Y:S01]  /*05f0*/  @P3 IMAD.IADD R17, R17, 0x1, R11 ;  /* 0x0000000111113824 */ /* 0x000fe200078e020b */
[----:B------:R-:W-:Y:S01]  /*0600*/  SEL R18, R18, 0x2, P1 ;  /* 0x0000000212127807 */ /* 0x000fe20000800000 */
[----:B------:R-:W-:Y:S01]  /*0610*/  @!P3 IMAD.MOV.U32 R17, RZ, RZ, R9 ;  /* 0x000000ffff11b224 */ /* 0x000fe200078e0009 */
[----:B------:R0:W3:Y:S01]  /*0620*/  @!UP1 SYNCS.EXCH.64 URZ, [UR8+0x88], UR4 ;  /* 0x00008804083f95b2 */ /* 0x0000e20008000100 */
[----:B------:R-:W-:Y:S01]  /*0630*/  NOP ;  /* 0x0000000000007918 */ /* 0x000fe20000000000 */
[----:B0-----:R-:W-:-:S03]  /*0640*/  UIMAD.WIDE.U32 UR4, UR6, UR7, URZ ;  /* 0x00000007060472a5 */ /* 0x001fc6000f8e003f */
[----:B------:R-:W-:Y:S02]  /*0650*/  ULDC UR6, c[0x0][0x14] ;  /* 0x0000050000067ab9 */ /* 0x000fe40000000800 */
[----:B------:R-:W-:Y:S02]  /*0660*/  UIMAD.WIDE.U32 UR36, UR4, UR6, URZ ;  /* 0x00000006042472a5 */ /* 0x000fe4000f8e003f */
[----:B------:R-:W-:-:S04]  /*0670*/  UIMAD UR42, UR5, UR6, URZ ;  /* 0x00000006052a72a4 */ /* 0x000fc8000f8e023f */
[----:B------:R-:W-:Y:S01]  /*0680*/  UIADD3 UR42, UR37, UR42, URZ ;  /* 0x0000002a252a7290 */ /* 0x000fe2000fffe03f */
[----:B---34-:R-:W-:Y:S06]  /*0690*/  BAR.SYNC.DEFER_BLOCKING 0x0 ;  /* 0x0000000000007b1d */ /* 0x018fec0000010000 */
[----:B------:R-:W-:Y:S05]  /*06a0*/  @!P2 BRA `(.L_x_3) ;  /* 0x000000500048a947 */ /* 0x000fea0003800000 */
[----:B------:R-:W-:-:S13]  /*06b0*/  ISETP.GT.U32.AND P0, PT, R10, 0x1, PT ;  /* 0x000000010a00780c */ /* 0x000fda0003f04070 */
[----:B------:R-:W-:Y:S05]  /*06c0*/  @P0 EXIT ;  /* 0x000000000000094d */ /* 0x000fea0003800000 */
[----:B------:R-:W-:Y:S01]  /*06d0*/  ULDC.64 UR4, c[0x0][0x650] ;  /* 0x0001940000047ab9 */ /* 0x000fe20000000a00 */
[----:B------:R-:W-:Y:S01]  /*06e0*/  PRMT R0, RZ, 0x7610, R0 ;  /* 0x00007610ff007816 */ /* 0x000fe20000000000 */
[----:B------:R-:W-:Y:S01]  /*06f0*/  IMAD.MOV.U32 R99, RZ, RZ, -0x1 ;  /* 0xffffffffff637424 */ /* 0x000fe200078e00ff */
[----:B------:R-:W-:Y:S01]  /*0700*/  ISETP.GE.U32.AND P0, PT, R16, UR4, PT ;  /* 0x0000000410007c0c */ /* 0x000fe2000bf06070 */
[----:B------:R-:W-:Y:S02]  /*0710*/  IMAD.MOV.U32 R98, RZ, RZ, -0x1 ;  /* 0xffffffffff627424 */ /* 0x000fe400078e00ff */
[----:B------:R-:W-:Y:S01]  /*0720*/  IMAD.MOV.U32 R97, RZ, RZ, -0x1 ;  /* 0xffffffffff617424 */ /* 0x000fe200078e00ff */
[----:B------:R-:W-:-:S13]  /*0730*/  ISETP.GE.U32.AND.EX P0, PT, R17, UR5, PT, P0 ;  /* 0x0000000511007c0c */ /* 0x000fda000bf06100 */
[----:B------:R-:W-:Y:S05]  /*0740*/  @P0 BRA `(.L_x_4) ;  /* 0x0000000400540947 */ /* 0x000fea0003800000 */
[----:B------:R-:W0:Y:S01]  /*0750*/  LDC.64 R20, c[0x0][0x628] ;  /* 0x00018a00ff147b82 */ /* 0x000e220000000a00 */
[----:B------:R-:W-:Y:S02]  /*0760*/  IMAD.MOV.U32 R8, RZ, RZ, R16 ;  /* 0x000000ffff087224 */ /* 0x000fe400078e0010 */
[----:B------:R-:W-:-:S05]  /*0770*/  IMAD.MOV.U32 R9, RZ, RZ, R17 ;  /* 0x000000ffff097224 */ /* 0x000fca00078e0011 */
[----:B------:R-:W1:Y:S08]  /*0780*/  LDC R0, c[0x0][0x630] ;  /* 0x00018c00ff007b82 */ /* 0x000e700000000800 */
[----:B------:R-:W2:Y:S01]  /*0790*/  LDC.64 R22, c[0x0][0x620] ;  /* 0x00018800ff167b82 */ /* 0x000ea20000000a00 */
[----:B0-----:R-:W-:-:S04]  /*07a0*/  ISETP.NE.U32.AND P0, PT, R20, RZ, PT ;  /* 0x000000ff1400720c */ /* 0x001fc80003f05070 */
[----:B------:R-:W-:-:S13]  /*07b0*/  ISETP.NE.AND.EX P0, PT, R21, RZ, PT, P0 ;  /* 0x000000ff1500720c */ /* 0x000fda0003f05300 */
[----:B-12---:R-:W-:Y:S05]  /*07c0*/  @!P0 BRA `(.L_x_5) ;  /* 0x0000000000288947 */ /* 0x006fea0003800000 */
[----:B------:R-:W0:Y:S02]  /*07d0*/  LDC R13, c[0x0][0x634] ;  /* 0x00018d00ff0d7b82 */ /* 0x000e240000000800 */
[----:B0-----:R-:W-:-:S05]  /*07e0*/  IADD3 R13, P0, R16, R13, RZ ;  /* 0x0000000d100d7210 */ /* 0x001fca0007f1e0ff */
[----:B------:R-:W-:-:S04]  /*07f0*/  IMAD.X R15, RZ, RZ, R17, P0 ;  /* 0x000000ffff0f7224 */ /* 0x000fc800000e0611 */
[----:B------:R-:W-:-:S04]  /*0800*/  IMAD.WIDE.U32 R8, R15, R20, RZ ;  /* 0x000000140f087225 */ /* 0x000fc800078e00ff */
[----:B------:R-:W-:-:S04]  /*0810*/  IMAD.WIDE.U32 R10, P0, R13, R21, R8 ;  /* 0x000000150d0a7225 */ /* 0x000fc80007800008 */
[----:B------:R-:W-:-:S04]  /*0820*/  IMAD.WIDE.U32 R8, R13, R20, RZ ;  /* 0x000000140d087225 */ /* 0x000fc800078e00ff */
[----:B------:R-:W-:Y:S01]  /*0830*/  IMAD.X R13, RZ, RZ, RZ, P0 ;  /* 0x000000ffff0d7224 */ /* 0x000fe200000e06ff */
[----:B------:R-:W-:Y:S01]  /*0840*/  IADD3 RZ, P0, R9, R10, RZ ;  /* 0x0000000a09ff7210 */ /* 0x000fe20007f1e0ff */
[----:B------:R-:W-:-:S04]  /*0850*/  IMAD.MOV.U32 R12, RZ, RZ, R11 ;  /* 0x000000ffff0c7224 */ /* 0x000fc800078e000b */
[----:B------:R-:W-:-:S08]  /*0860*/  IMAD.WIDE.U32.X R8, R15, R21, R12, P0 ;  /* 0x000000150f087225 */ /* 0x000fd000000e040c */
.L_x_5:
[-CC-:B------:R-:W-:Y:S01]  /*0870*/  SHF.R.U64 R97, R8, R0.reuse, R9.reuse ;  /* 0x0000000008617219 */ /* 0x180fe20000001209 */
[----:B------:R-:W0:Y:S01]  /*0880*/  LDC R12, c[0x0][0x618] ;  /* 0x00018600ff0c7b82 */ /* 0x000e220000000800 */
[----:B------:R-:W-:Y:S01]  /*0890*/  SHF.R.U32.HI R7, RZ, R0, R9 ;  /* 0x00000000ff077219 */ /* 0x000fe20000011609 */
[----:B------:R-:W-:Y:S01]  /*08a0*/  ULDC UR4, c[0x0][0x150] ;  /* 0x0000540000047ab9 */ /* 0x000fe20000000800 */
[----:B------:R-:W-:Y:S02]  /*08b0*/  IADD3 R11, P0, RZ, -R97, RZ ;  /* 0x80000061ff0b7210 */ /* 0x000fe40007f1e0ff */
[----:B------:R-:W-:-:S03]  /*08c0*/  I2FP.F32.U32 R0, R6 ;  /* 0x0000000600007245 */ /* 0x000fc60000201000 */
[----:B------:R-:W1:Y:S01]  /*08d0*/  LDC.64 R30, c[0x0][0x640] ;  /* 0x00019000ff1e7b82 */ /* 0x000e620000000a00 */
[----:B------:R-:W-:Y:S02]  /*08e0*/  IMAD.X R13, RZ, RZ, ~R7, P0 ;  /* 0x000000ffff0d7224 */ /* 0x000fe400000e0e07 */
[----:B------:R-:W-:Y:S01]  /*08f0*/  FMUL R0, R0, UR4 ;  /* 0x0000000400007c20 */ /* 0x000fe20008400000 */
[----:B------:R-:W-:Y:S01]  /*0900*/  IMAD.WIDE.U32 R8, R11, R22, R16 ;  /* 0x000000160b087225 */ /* 0x000fe200078e0010 */
[----:B------:R-:W-:-:S03]  /*0910*/  ULDC UR4, c[0x0][0x154] ;  /* 0x0000550000047ab9 */ /* 0x000fc60000000800 */
[----:B------:R-:W-:Y:S01]  /*0920*/  IMAD R10, R13, R22, RZ ;  /* 0x000000160d0a7224 */ /* 0x000fe200078e02ff */
[----:B------:R-:W2:Y:S01]  /*0930*/  LDC R7, c[0x0][0x144] ;  /* 0x00005100ff077b82 */ /* 0x000ea20000000800 */
[----:B------:R-:W3:Y:S02]  /*0940*/  F2I.U32.TRUNC.NTZ R0, R0 ;  /* 0x0000000000007305 */ /* 0x000ee4000020f000 */
[----:B------:R-:W-:-:S04]  /*0950*/  IMAD R11, R11, R23, R10 ;  /* 0x000000170b0b7224 */ /* 0x000fc800078e020a */
[----:B------:R-:W-:Y:S01]  /*0960*/  IMAD.IADD R9, R9, 0x1, R11 ;  /* 0x0000000109097824 */ /* 0x000fe200078e020b */
[----:B------:R-:W4:Y:S01]  /*0970*/  LDC R24, c[0x0][0x608] ;  /* 0x00018200ff187b82 */ /* 0x000f220000000800 */
[----:B------:R-:W-:-:S03]  /*0980*/  IMAD.MOV.U32 R11, RZ, RZ, -0x1 ;  /* 0xffffffffff0b7424 */ /* 0x000fc600078e00ff */
[-CC-:B0-----:R-:W-:Y:S02]  /*0990*/  SHF.R.U64 R22, R8, R12.reuse, R9.reuse ;  /* 0x0000000c08167219 */ /* 0x181fe40000001209 */
[----:B------:R-:W-:Y:S02]  /*09a0*/  I2FP.F32.U32 R8, R5 ;  /* 0x0000000500087245 */ /* 0x000fe40000201000 */
[----:B------:R-:W0:Y:S01]  /*09b0*/  LDC R28, c[0x0][0x658] ;  /* 0x00019600ff1c7b82 */ /* 0x000e220000000800 */
[----:B-1----:R-:W-:Y:S01]  /*09c0*/  ISETP.NE.U32.AND P0, PT, R30, RZ, PT ;  /* 0x000000ff1e00720c */ /* 0x002fe20003f05070 */
[----:B---3--:R-:W-:Y:S02]  /*09d0*/  IMAD.MOV R10, RZ, RZ, -R0 ;  /* 0x000000ffff0a7224 */ /* 0x008fe400078e0a00 */
[----:B------:R-:W-:Y:S01]  /*09e0*/  FMUL R8, R8, UR4 ;  /* 0x0000000408087c20 */ /* 0x000fe20008400000 */
[----:B------:R-:W-:Y:S02]  /*09f0*/  SHF.R.U32.HI R9, RZ, R12, R9 ;  /* 0x0000000cff097219 */ /* 0x000fe40000011609 */
[----:B------:R-:W-:Y:S01]  /*0a00*/  ISETP.NE.AND.EX P0, PT, R31, RZ, PT, P0 ;  /* 0x000000ff1f00720c */ /* 0x000fe20003f05300 */
[----:B------:R1:W3:Y:S01]  /*0a10*/  F2I.U32.TRUNC.NTZ R15, R8 ;  /* 0x00000008000f7305 */ /* 0x0002e2000020f000 */
[----:B------:R-:W1:Y:S01]  /*0a20*/  LDC R20, c[0x0][0x148] ;  /* 0x00005200ff147b82 */ /* 0x000e620000000800 */
[----:B--2---:R-:W-:-:S07]  /*0a30*/  IMAD R0, R7, R10, R6 ;  /* 0x0000000a07007224 */ /* 0x004fce00078e0206 */
[----:B------:R-:W2:Y:S01]  /*0a40*/  LDC R26, c[0x0][0x600] ;  /* 0x00018000ff1a7b82 */ /* 0x000ea20000000800 */
[-CC-:B----4-:R-:W-:Y:S02]  /*0a50*/  SHF.R.U64 R32, R22, R24.reuse, R9.reuse ;  /* 0x0000001816207219 */ /* 0x190fe40000001209 */
[----:B------:R-:W-:Y:S01]  /*0a60*/  SHF.R.U32.HI R7, RZ, R24, R9 ;  /* 0x00000018ff077219 */ /* 0x000fe20000011609 */
[----:B------:R-:W-:-:S04]  /*0a70*/  IMAD.MOV.U32 R9, RZ, RZ, 0x1 ;  /* 0x00000001ff097424 */ /* 0x000fc800078e00ff */
[----:B------:R-:W4:Y:S01]  /*0a80*/  LDC R21, c[0x0][0x648] ;  /* 0x00019200ff157b82 */ /* 0x000f220000000800 */
[-C--:B0-----:R-:W-:Y:S02]  /*0a90*/  SHF.L.U32 R6, R11, R28.reuse, RZ ;  /* 0x0000001c0b067219 */ /* 0x081fe400000006ff */
[--C-:B------:R-:W-:Y:S02]  /*0aa0*/  SHF.R.U64 R24, R32, R28, R7.reuse ;  /* 0x0000001c20187219 */ /* 0x100fe40000001207 */
[----:B------:R-:W-:Y:S02]  /*0ab0*/  LOP3.LUT R13, RZ, R6, RZ, 0x33, !PT ;  /* 0x00000006ff0d7212 */ /* 0x000fe400078e33ff */
[-C--:B------:R-:W-:Y:S01]  /*0ac0*/  SHF.R.U32.HI R7, RZ, R28.reuse, R7 ;  /* 0x0000001cff077219 */ /* 0x080fe20000011607 */
[----:B------:R-:W0:Y:S01]  /*0ad0*/  LDC R23, c[0x0][0x638] ;  /* 0x00018e00ff177b82 */ /* 0x000e220000000800 */
[----:B------:R-:W-:Y:S01]  /*0ae0*/  SHF.L.U32 R12, R9, R28, RZ ;  /* 0x0000001c090c7219 */ /* 0x000fe200000006ff */
[----:B------:R-:W-:-:S06]  /*0af0*/  IMAD.MOV.U32 R6, RZ, RZ, R24 ;  /* 0x000000ffff067224 */ /* 0x000fcc00078e0018 */
[----:B------:R-:W0:Y:S01]  /*0b00*/  LDC R99, c[0x0][0x610] ;  /* 0x00018400ff637b82 */ /* 0x000e220000000800 */
[----:B-1-3--:R-:W-:Y:S05]  /*0b10*/  @!P0 BRA `(.L_x_6) ;  /* 0x0000000000288947 */ /* 0x00afea0003800000 */
[----:B------:R-:W1:Y:S02]  /*0b20*/  LDC R11, c[0x0][0x64c] ;  /* 0x00019300ff0b7b82 */ /* 0x000e640000000800 */
[----:B-1----:R-:W-:-:S05]  /*0b30*/  IADD3 R11, P0, R24, R11, RZ ;  /* 0x0000000b180b7210 */ /* 0x002fca0007f1e0ff */
        /* <DEDUP_REMOVED lines=8> */
.L_x_6:
[----:B----4-:R-:W-:Y:S01]  /*0bc0*/  SHF.R.U64 R6, R6, R21, R7 ;  /* 0x0000001506067219 */ /* 0x010fe20000001207 */
[----:B--2---:R-:W-:Y:S01]  /*0bd0*/  VIADD R7, R26, 0xffffffff ;  /* 0xffffffff1a077836 */ /* 0x004fe20000000000 */
[----:B------:R-:W-:Y:S01]  /*0be0*/  LOP3.LUT R13, R32, R13, RZ, 0xc0, !PT ;  /* 0x0000000d200d7212 */ /* 0x000fe200078ec0ff */
[----:B------:R-:W-:Y:S02]  /*0bf0*/  IMAD.MOV R15, RZ, RZ, -R15 ;  /* 0x000000ffff0f7224 */ /* 0x000fe400078e0a0f */
[----:B------:R-:W-:Y:S02]  /*0c00*/  IMAD.MOV R8, RZ, RZ, -R6 ;  /* 0x000000ffff087224 */ /* 0x000fe400078e0a06 */
[----:B------:R-:W-:Y:S01]  /*0c10*/  IMAD R13, R12, R6, R13 ;  /* 0x000000060c0d7224 */ /* 0x000fe200078e020d */
[----:B------:R-:W-:Y:S01]  /*0c20*/  LOP3.LUT R6, R22, R7, RZ, 0xc0, !PT ;  /* 0x0000000716067212 */ /* 0x000fe200078ec0ff */
[----:B------:R-:W-:Y:S02]  /*0c30*/  @P3 IMAD R0, R20, R15, R5 ;  /* 0x0000000f14003224 */ /* 0x000fe400078e0205 */
[----:B0-----:R-:W-:-:S02]  /*0c40*/  IMAD R5, R8, R23, R24 ;  /* 0x0000001708057224 */ /* 0x001fc400078e0218 */
[----:B------:R-:W-:Y:S02]  /*0c50*/  IMAD R99, R13, R99, R0 ;  /* 0x000000630d637224 */ /* 0x000fe400078e0200 */
[----:B------:R-:W-:Y:S02]  /*0c60*/  IMAD R6, R5, R26, R6 ;  /* 0x0000001a05067224 */ /* 0x000fe400078e0206 */
[----:B------:R-:W-:-:S03]  /*0c70*/  IMAD.MOV.U32 R0, RZ, RZ, 0x1 ;  /* 0x00000001ff007424 */ /* 0x000fc600078e00ff */
[----:B------:R-:W-:Y:S02]  /*0c80*/  SEL R98, R6, R99, !P3 ;  /* 0x0000006306627207 */ /* 0x000fe40005800000 */
[----:B------:R-:W-:-:S07]  /*0c90*/  SEL R99, R99, R6, !P3 ;  /* 0x0000000663637207 */ /* 0x000fce0005800000 */
.L_x_4:
[----:B------:R-:W-:-:S08]  /*0ca0*/  NOP ;  /* 0x0000000000007918 */ /* 0x000fd00000000000 */
[----:B------:R-:W0:Y:S02]  /*0cb0*/  USETMAXREG.TRY_ALLOC.CTAPOOL UP0, 0xe8 ;  /* 0x000000e8000079c8 */ /* 0x000e240008000600 */
[----:B0-----:R-:W-:-:S13]  /*0cc0*/  PLOP3.LUT P0, PT, PT, PT, UP0, 0x80, 0x0 ;  /* 0x000000000000781c */ /* 0x001fda0003f0f008 */
[----:B------:R-:W-:Y:S05]  /*0cd0*/  @!P0 BRA `(.L_x_4) ;  /* 0xfffffffc00f08947 */ /* 0x000fea000383ffff */
[----:B------:R-:W-:Y:S01]  /*0ce0*/  ULDC.64 UR4, c[0x0][0x598] ;  /* 0x0001660000047ab9 */ /* 0x000fe20000000a00 */
[----:B------:R-:W-:Y:S01]  /*0cf0*/  ULDC.64 UR38, c[0x0][0x208] ;  /* 0x0000820000267ab9 */ /* 0x000fe20000000a00 */
[----:B------:R-:W-:-:S04]  /*0d00*/  ISETP.NE.U32.AND P0, PT, RZ, UR4, PT ;  /* 0x00000004ff007c0c */ /* 0x000fc8000bf05070 */
[----:B------:R-:W-:-:S13]  /*0d10*/  ISETP.NE.AND.EX P0, PT, RZ, UR5, PT, P0 ;  /* 0x00000005ff007c0c */ /* 0x000fda000bf05300 */
[----:B------:R-:W-:Y:S05]  /*0d20*/  @!P0 BRA `(.L_x_7) ;  /* 0x00000000001c8947 */ /* 0x000fea0003800000 */
[----:B------:R-:W0:Y:S02]  /*0d30*/  LDC.64 R6, c[0x0][0x598] ;  /* 0x00016600ff067b82 */ /* 0x000e240000000a00 */
[----:B0-----:R-:W2:Y:S02]  /*0d40*/  LDG.E.64 R6, desc[UR38][R6.64] ;  /* 0x0000002606067981 */ /* 0x001ea4000c1e1b00 */
[----:B--2---:R-:W-:-:S04]  /*0d50*/  ISETP.NE.U32.AND P0, PT, R6, RZ, PT ;  /* 0x000000ff0600720c */ /* 0x004fc80003f05070 */
[----:B------:R-:W-:-:S13]  /*0d60*/  ISETP.NE.AND.EX P0, PT, R7, RZ, PT, P0 ;  /* 0x000000ff0700720c */ /* 0x000fda0003f05300 */
[----:B------:R-:W-:Y:S05]  /*0d70*/  @!P0 BRA `(.L_x_7) ;  /* 0x0000000000088947 */ /* 0x000fea0003800000 */
[----:B------:R0:W5:Y:S01]  /*0d80*/  LD.E R19, desc[UR38][R6.64] ;  /* 0x0000002606137980 */ /* 0x000162000c101900 */
[----:B------:R-:W-:Y:S05]  /*0d90*/  BRA `(.L_x_8) ;  /* 0x0000000000247947 */ /* 0x000fea0003800000 */
.L_x_7:
[----:B------:R-:W-:Y:S02]  /*0da0*/  ULDC.64 UR4, c[0x0][0x588] ;  /* 0x0001620000047ab9 */ /* 0x000fe40000000a00 */
[----:B------:R-:W-:-:S04]  /*0db0*/  ISETP.NE.U32.AND P0, PT, RZ, UR4, PT ;  /* 0x00000004ff007c0c */ /* 0x000fc8000bf05070 */
[----:B------:R-:W-:-:S13]  /*0dc0*/  ISETP.NE.AND.EX P0, PT, RZ, UR5, PT, P0 ;  /* 0x00000005ff007c0c */ /* 0x000fda000bf05300 */
[----:B------:R-:W-:Y:S05]  /*0dd0*/  @!P0 BRA `(.L_x_9) ;  /* 0x00000000000c8947 */ /* 0x000fea0003800000 */
[----:B------:R-:W0:Y:S02]  /*0de0*/  LDC.64 R6, c[0x0][0x588] ;  /* 0x00016200ff067b82 */ /* 0x000e240000000a00 */
[----:B0-----:R1:W5:Y:S01]  /*0df0*/  LDG.E R19, desc[UR38][R6.64] ;  /* 0x0000002606137981 */ /* 0x001362000c1e1900 */
[----:B------:R-:W-:Y:S05]  /*0e00*/  BRA `(.L_x_8) ;  /* 0x0000000000087947 */ /* 0x000fea0003800000 */
.L_x_9:
[----:B------:R-:W-:Y:S02]  /*0e10*/  ULDC UR4, c[0x0][0x580] ;  /* 0x0001600000047ab9 */ /* 0x000fe40000000800 */
[----:B------:R-:W-:-:S07]  /*0e20*/  IMAD.U32 R19, RZ, RZ, UR4 ;  /* 0x00000004ff137e24 */ /* 0x000fce000f8e00ff */
.L_x_8:
[----:B------:R-:W-:Y:S02]  /*0e30*/  ULDC.64 UR4, c[0x0][0x5a0] ;  /* 0x0001680000047ab9 */ /* 0x000fe40000000a00 */
[----:B------:R-:W-:-:S04]  /*0e40*/  ISETP.NE.U32.AND P0, PT, RZ, UR4, PT ;  /* 0x00000004ff007c0c */ /* 0x000fc8000bf05070 */
[----:B------:R-:W-:-:S13]  /*0e50*/  ISETP.NE.AND.EX P0, PT, RZ, UR5, PT, P0 ;  /* 0x00000005ff007c0c */ /* 0x000fda000bf05300 */
[----:B------:R-:W-:Y:S05]  /*0e60*/  @!P0 BRA `(.L_x_10) ;  /* 0x00000000001c8947 */ /* 0x000fea0003800000 */
[----:B01----:R-:W0:Y:S02]  /*0e70*/  LDC.64 R6, c[0x0][0x5a0] ;  /* 0x00016800ff067b82 */ /* 0x003e240000000a00 */
[----:B0-----:R-:W2:Y:S02]  /*0e80*/  LDG.E.64 R6, desc[UR38][R6.64] ;  /* 0x0000002606067981 */ /* 0x001ea4000c1e1b00 */
[----:B--2---:R-:W-:-:S04]  /*0e90*/  ISETP.NE.U32.AND P0, PT, R6, RZ, PT ;  /* 0x000000ff0600720c */ /* 0x004fc80003f05070 */
[----:B------:R-:W-:-:S13]  /*0ea0*/  ISETP.NE.AND.EX P0, PT, R7, RZ, PT, P0 ;  /* 0x000000ff0700720c */ /* 0x000fda0003f05300 */
[----:B------:R-:W-:Y:S05]  /*0eb0*/  @!P0 BRA `(.L_x_10) ;  /* 0x0000000000088947 */ /* 0x000fea0003800000 */
[----:B------:R0:W5:Y:S01]  /*0ec0*/  LD.E R88, desc[UR38][R6.64] ;  /* 0x0000002606587980 */ /* 0x000162000c101900 */
[----:B------:R-:W-:Y:S05]  /*0ed0*/  BRA `(.L_x_11) ;  /* 0x0000000000247947 */ /* 0x000fea0003800000 */
.L_x_10:
[----:B------:R-:W-:Y:S02]  /*0ee0*/  ULDC.64 UR4, c[0x0][0x590] ;  /* 0x0001640000047ab9 */ /* 0x000fe40000000a00 */
[----:B------:R-:W-:-:S04]  /*0ef0*/  ISETP.NE.U32.AND P0, PT, RZ, UR4, PT ;  /* 0x00000004ff007c0c */ /* 0x000fc8000bf05070 */
[----:B------:R-:W-:-:S13]  /*0f00*/  ISETP.NE.AND.EX P0, PT, RZ, UR5, PT, P0 ;  /* 0x00000005ff007c0c */ /* 0x000fda000bf05300 */
[----:B------:R-:W-:Y:S05]  /*0f10*/  @!P0 BRA `(.L_x_12) ;  /* 0x00000000000c8947 */ /* 0x000fea0003800000 */
[----:B------:R-:W2:Y:S02]  /*0f20*/  LDC.64 R88, c[0x0][0x590] ;  /* 0x00016400ff587b82 */ /* 0x000ea40000000a00 */
[----:B--2---:R2:W5:Y:S01]  /*0f30*/  LDG.E R88, desc[UR38][R88.64] ;  /* 0x0000002658587981 */ /* 0x004562000c1e1900 */
[----:B------:R-:W-:Y:S05]  /*0f40*/  BRA `(.L_x_11) ;  /* 0x0000000000087947 */ /* 0x000fea0003800000 */
.L_x_12:
[----:B------:R-:W-:Y:S02]  /*0f50*/  ULDC UR4, c[0x0][0x584] ;  /* 0x0001610000047ab9 */ /* 0x000fe40000000800 */
[----:B------:R-:W-:-:S07]  /*0f60*/  IMAD.U32 R88, RZ, RZ, UR4 ;  /* 0x00000004ff587e24 */ /* 0x000fce000f8e00ff */
.L_x_11:
[----:B------:R-:W-:-:S13]  /*0f70*/  LOP3.LUT P0, RZ, R0, 0xff, RZ, 0xc0, !PT ;  /* 0x000000ff00ff7812 */ /* 0x000fda000780c0ff */
[----:B------:R-:W-:Y:S05]  /*0f80*/  @!P0 EXIT ;  /* 0x000000000000894d */ /* 0x000fea0003800000 */
[----:B------:R-:W3:Y:S01]  /*0f90*/  LDC R90, c[0x0][0x658] ;  /* 0x00019600ff5a7b82 */ /* 0x000ee20000000800 */
[----:B------:R-:W-:Y:S01]  /*0fa0*/  ULDC.64 UR6, c[0x0][0x288] ;  /* 0x0000a20000067ab9 */ /* 0x000fe20000000a00 */
[----:B------:R-:W-:Y:S01]  /*0fb0*/  LOP3.LUT R14, R14, 0x1, RZ, 0xc0, !PT ;  /* 0x000000010e0e7812 */ /* 0x000fe200078ec0ff */
[----:B------:R-:W-:Y:S01]  /*0fc0*/  UIADD3 UR4, UR7, 0x7f, URZ ;  /* 0x0000007f07047890 */ /* 0x000fe2000fffe03f */
[----:B------:R-:W-:Y:S01]  /*0fd0*/  SHF.R.U32.HI R0, RZ, 0x2, R3 ;  /* 0x00000002ff007819 */ /* 0x000fe20000011603 */
[----:B01----:R-:W-:Y:S01]  /*0fe0*/  IMAD.MOV.U32 R7, RZ, RZ, -0x1 ;  /* 0xffffffffff077424 */ /* 0x003fe200078e00ff */
[----:B------:R-:W-:Y:S01]  /*0ff0*/  SHF.R.U32.HI R4, RZ, 0x1, R4 ;  /* 0x00000001ff047819 */ /* 0x000fe20000011604 */
[----:B------:R-:W-:Y:S01]  /*1000*/  USHF.R.S32.HI UR5, URZ, 0x1f, UR4 ;  /* 0x0000001f3f057899 */ /* 0x000fe20008011404 */
[----:B------:R-:W0:Y:S01]  /*1010*/  LDC R93, c[0x0][0x600] ;  /* 0x00018000ff5d7b82 */ /* 0x000e220000000800 */
[----:B------:R-:W-:Y:S01]  /*1020*/  IMAD.SHL.U32 R5, R14, 0x40, RZ ;  /* 0x000000400e057824 */ /* 0x000fe200078e00ff */
[----:B------:R-:W-:Y:S01]  /*1030*/  LOP3.LUT R0, R0, 0x7, RZ, 0xc0, !PT ;  /* 0x0000000700007812 */ /* 0x000fe200078ec0ff */
[----:B------:R-:W-:Y:S01]  /*1040*/  ULEA.HI UR5, UR5, UR4, URZ, 0x7 ;  /* 0x0000000405057291 */ /* 0x000fe2000f8f383f */
[----:B------:R-:W-:Y:S01]  /*1050*/  LOP3.LUT R23, R4, 0x30, RZ, 0xc0, !PT ;  /* 0x0000003004177812 */ /* 0x000fe200078ec0ff */
[----:B------:R-:W-:Y:S01]  /*1060*/  IMAD.MOV.U32 R9, RZ, RZ, 0x1 ;  /* 0x00000001ff097424 */ /* 0x000fe200078e00ff */
[--C-:B------:R-:W-:Y:S01]  /*1070*/  LOP3.LUT R22, R5, 0x40, R0.reuse, 0xe2, !PT ;  /* 0x0000004005167812 */ /* 0x100fe200078ee200 */
[----:B------:R-:W-:Y:S01]  /*1080*/  USHF.R.S32.HI UR43, URZ, 0x7, UR5 ;  /* 0x000000073f2b7899 */ /* 0x000fe20008011405 */
[-C--:B------:R-:W-:Y:S01]  /*1090*/  IADD3 R5, RZ, -R23.reuse, -R0 ;  /* 0x80000017ff057210 */ /* 0x080fe20007ffe800 */
[----:B------:R-:W-:Y:S01]  /*10a0*/  IMAD.U32 R6, RZ, RZ, UR6 ;  /* 0x00000006ff067e24 */ /* 0x000fe2000f8e00ff */
[C---:B--2---:R-:W-:Y:S01]  /*10b0*/  LOP3.LUT R89, R3.reuse, 0x3, RZ, 0xc0, !PT ;  /* 0x0000000303597812 */ /* 0x044fe200078ec0ff */
[----:B------:R-:W-:Y:S01]  /*10c0*/  UISETP.LT.AND UP0, UPT, UR43, 0x1, UPT ;  /* 0x000000012b00788c */ /* 0x000fe2000bf01270 */
[----:B------:R-:W-:Y:S01]  /*10d0*/  LOP3.LUT R92, R3, 0x80, RZ, 0xc0, !PT ;  /* 0x00000080035c7812 */ /* 0x000fe200078ec0ff */
[----:B------:R-:W-:Y:S01]  /*10e0*/  IMAD R5, R14, -0x40, R5 ;  /* 0xffffffc00e057824 */ /* 0x000fe200078e0205 */
[----:B------:R-:W-:Y:S01]  /*10f0*/  ULDC UR4, c[0x0][0x284] ;  /* 0x0000a10000047ab9 */ /* 0x000fe20000000800 */
[----:B------:R-:W-:Y:S01]  /*1100*/  LOP3.LUT R22, R22, R23, RZ, 0xfc, !PT ;  /* 0x0000001716167212 */ /* 0x000fe200078efcff */
[----:B------:R-:W-:Y:S01]  /*1110*/  USEL UR44, UR43, 0x1, UP0 ;  /* 0x000000012b2c7887 */ /* 0x000fe20008000000 */
[-C--:B---3--:R-:W-:Y:S01]  /*1120*/  SHF.L.U32 R7, R7, R90.reuse, RZ ;  /* 0x0000005a07077219 */ /* 0x088fe200000006ff */
[----:B------:R-:W-:Y:S01]  /*1130*/  IMAD R89, R89, -0x2, R6 ;  /* 0xfffffffe59597824 */ /* 0x000fe200078e0206 */
[----:B------:R-:W-:Y:S01]  /*1140*/  SHF.L.U32 R90, R9, R90, RZ ;  /* 0x0000005a095a7219 */ /* 0x000fe200000006ff */
[----:B------:R-:W-:Y:S01]  /*1150*/  IMAD.SHL.U32 R91, R3, 0x2, RZ ;  /* 0x00000002035b7824 */ /* 0x000fe200078e00ff */
[----:B------:R-:W-:Y:S01]  /*1160*/  SHF.R.U32.HI R92, RZ, 0x7, R92 ;  /* 0x00000007ff5c7819 */ /* 0x000fe2000001165c */
[----:B------:R-:W-:Y:S01]  /*1170*/  VIADD R95, R5, UR4 ;  /* 0x00000004055f7c36 */ /* 0x000fe20008000000 */
[----:B------:R-:W-:Y:S01]  /*1180*/  LOP3.LUT R94, RZ, R7, RZ, 0x33, !PT ;  /* 0x00000007ff5e7212 */ /* 0x000fe200078e33ff */
[----:B0-----:R-:W-:Y:S01]  /*1190*/  VIADD R93, R93, 0xffffffff ;  /* 0xffffffff5d5d7836 */ /* 0x001fe20000000000 */
[----:B------:R-:W-:Y:S01]  /*11a0*/  UIADD3 UR44, UR43, -UR44, URZ ;  /* 0x8000002c2b2c7290 */ /* 0x000fe2000fffe03f */
[----:B------:R-:W-:Y:S01]  /*11b0*/  IMAD.MOV.U32 R23, RZ, RZ, RZ ;  /* 0x000000ffff177224 */ /* 0x000fe200078e00ff */
[----:B------:R-:W-:Y:S01]  /*11c0*/  UMOV UR40, URZ ;  /* 0x0000003f00287c82 */ /* 0x000fe20008000000 */
[----:B------:R-:W-:-:S09]  /*11d0*/  UMOV UR41, URZ ;  /* 0x0000003f00297c82 */ /* 0x000fd20008000000 */
.L_x_162:
[----:B0-----:R-:W0:Y:S01]  /*11e0*/  SHFL.IDX PT, R0, R92, RZ, 0x1f ;  /* 0x00001fff5c007589 */ /* 0x001e2200000e0000 */
[----:B-1----:R-:W1:Y:S01]  /*11f0*/  S2UR UR7, SR_CgaCtaId ;  /* 0x00000000000779c3 */ /* 0x002e620000008800 */
[----:B------:R-:W-:Y:S01]  /*1200*/  UMOV UR6, 0x400 ;  /* 0x0000040000067882 */ /* 0x000fe20000000000 */
[----:B0-----:R-:W-:Y:S01]  /*1210*/  R2UR UR4, R0 ;  /* 0x00000000000472ca */ /* 0x001fe200000e0000 */
[----:B-1----:R-:W-:-:S12]  /*1220*/  ULEA UR6, UR7, UR6, 0x18 ;  /* 0x0000000607067291 */ /* 0x002fd8000f8ec03f */
[----:B------:R-:W-:-:S04]  /*1230*/  ULEA.HI UR5, UR4, UR4, URZ, 0x1 ;  /* 0x0000000404057291 */ /* 0x000fc8000f8f083f */
[----:B------:R-:W-:-:S04]  /*1240*/  ULOP3.LUT UR5, UR5, 0x7fffe, URZ, 0xc0, !UPT ;  /* 0x0007fffe05057892 */ /* 0x000fc8000f8ec03f */
[----:B------:R-:W-:-:S03]  /*1250*/  UIADD3 UR5, UR4, -UR5, URZ ;  /* 0x8000000504057290 */ /* 0x000fc6000fffe03f */
[----:B------:R-:W-:Y:S01]  /*1260*/  ULDC UR4, c[0x0][0x28c] ;  /* 0x0000a30000047ab9 */ /* 0x000fe20000000800 */
[----:B------:R-:W-:Y:S01]  /*1270*/  ULEA UR5, UR5, UR6, 0xd ;  /* 0x0000000605057291 */ /* 0x000fe2000f8e683f */
[----:B------:R-:W-:-:S03]  /*1280*/  ISETP.LT.AND P0, PT, RZ, UR4, PT ;  /* 0x00000004ff007c0c */ /* 0x000fc6000bf01270 */
[----:B------:R-:W-:-:S04]  /*1290*/  UIADD3 UR5, UR5, 0x180, URZ ;  /* 0x0000018005057890 */ /* 0x000fc8000fffe03f */
[----:B------:R-:W-:-:S04]  /*12a0*/  USHF.R.U32.HI UR5, URZ, 0x4, UR5 ;  /* 0x000000043f057899 */ /* 0x000fc80008011605 */
[----:B------:R-:W-:-:S04]  /*12b0*/  ULOP3.LUT UR5, UR5, 0x3fff, URZ, 0xc0, !UPT ;  /* 0x00003fff05057892 */ /* 0x000fc8000f8ec03f */
[----:B------:R-:W-:Y:S01]  /*12c0*/  ULOP3.LUT UR45, UR5, 0x10000, URZ, 0xfc, !UPT ;  /* 0x00010000052d7892 */ /* 0x000fe2000f8efc3f */
[----:B----4-:R-:W-:Y:S11]  /*12d0*/  @P0 BRA `(.L_x_13) ;  /* 0x0000000000400947 */ /* 0x010ff60003800000 */
[----:B------:R-:W-:Y:S01]  /*12e0*/  MOV R0, 0x0 ;  /* 0x0000000000007802 */ /* 0x000fe20000000f00 */
[----:B------:R-:W-:Y:S01]  /*12f0*/  ULDC.64 UR4, c[0x4][0x68] ;  /* 0x01001a0000047ab9 */ /* 0x000fe20000000a00 */
[----:B------:R-:W-:Y:S01]  /*1300*/  ULDC.64 UR6, c[0x4][0x8] ;  /* 0x0100020000067ab9 */ /* 0x000fe20000000a00 */
[----:B------:R-:W-:Y:S01]  /*1310*/  IMAD.U32 R4, RZ, RZ, UR4 ;  /* 0x00000004ff047e24 */ /* 0x000fe2000f8e00ff */
[----:B------:R0:W1:Y:S01]  /*1320*/  LDC.64 R14, c[0x4][R0] ;  /* 0x01000000000e7b82 */ /* 0x0000620000000a00 */
[----:B------:R-:W-:Y:S01]  /*1330*/  IMAD.U32 R5, RZ, RZ, UR5 ;  /* 0x00000005ff057e24 */ /* 0x000fe2000f8e00ff */
[----:B------:R-:W-:Y:S01]  /*1340*/  ULDC.64 UR4, c[0x4][0x70] ;  /* 0x01001c0000047ab9 */ /* 0x000fe20000000a00 */
[----:B------:R-:W-:Y:S02]  /*1350*/  IMAD.U32 R10, RZ, RZ, UR6 ;  /* 0x00000006ff0a7e24 */ /* 0x000fe4000f8e00ff */
[----:B------:R-:W-:Y:S02]  /*1360*/  IMAD.U32 R6, RZ, RZ, UR4 ;  /* 0x00000004ff067e24 */ /* 0x000fe4000f8e00ff */
[----:B------:R-:W-:-:S02]  /*1370*/  IMAD.U32 R7, RZ, RZ, UR5 ;  /* 0x00000005ff077e24 */ /* 0x000fc4000f8e00ff */
[----:B------:R-:W-:Y:S02]  /*1380*/  IMAD.U32 R11, RZ, RZ, UR7 ;  /* 0x00000007ff0b7e24 */ /* 0x000fe4000f8e00ff */
[----:B------:R-:W-:Y:S02]  /*1390*/  IMAD.MOV.U32 R8, RZ, RZ, 0x1e1 ;  /* 0x000001e1ff087424 */ /* 0x000fe400078e00ff */
[----:B------:R-:W-:Y:S02]  /*13a0*/  IMAD.MOV.U32 R12, RZ, RZ, 0x1 ;  /* 0x00000001ff0c7424 */ /* 0x000fe400078e00ff */
[----:B0-----:R-:W-:-:S07]  /*13b0*/  IMAD.MOV.U32 R13, RZ, RZ, RZ ;  /* 0x000000ffff0d7224 */ /* 0x001fce00078e00ff */
[----:B------:R-:W-:-:S07]  /*13c0*/  LEPC R20, `(.L_x_13) ;  /* 0x000000001014794e */ /* 0x000fce0000000000 */
[----:B-1---5:R-:W-:Y:S05]  /*13d0*/  CALL.ABS.NOINC R14 ;  /* 0x000000000e007343 */ /* 0x022fea0003c00000 */
.L_x_13:
[----:B------:R-:W-:-:S04]  /*13e0*/  LOP3.LUT R0, R18, 0x1, RZ, 0xfc, !PT ;  /* 0x0000000112007812 */ /* 0x000fc800078efcff */
[----:B------:R-:W-:-:S13]  /*13f0*/  ISETP.NE.AND P0, PT, R0, 0x3, PT ;  /* 0x000000030000780c */ /* 0x000fda0003f05270 */
[----:B------:R-:W-:Y:S05]  /*1400*/  @!P0 BRA `(.L_x_14) ;  /* 0x0000000000048947 */ /* 0x000fea0003800000 */
[----:B------:R-:W-:Y:S01]  /*1410*/  BPT.TRAP 0x1 ;  /* 0x000000040000795c */ /* 0x000fe20000300000 */
.L_x_14:
[----:B------:R-:W0:Y:S01]  /*1420*/  S2UR UR5, SR_CgaCtaId ;  /* 0x00000000000579c3 */ /* 0x000e220000008800 */
[----:B------:R-:W-:Y:S01]  /*1430*/  UMOV UR4, 0x400 ;  /* 0x0000040000047882 */ /* 0x000fe20000000000 */
[----:B------:R-:W-:Y:S02]  /*1440*/  IMAD.U32 R0, RZ, RZ, UR40 ;  /* 0x00000028ff007e24 */ /* 0x000fe4000f8e00ff */
[----:B------:R-:W-:-:S03]  /*1450*/  IMAD.U32 R3, RZ, RZ, UR41 ;  /* 0x00000029ff037e24 */ /* 0x000fc6000f8e00ff */
[----:B------:R-:W-:Y:S01]  /*1460*/  SHF.L.U32 R0, R0, 0x1f, RZ ;  /* 0x0000001f00007819 */ /* 0x000fe200000006ff */
[----:B0-----:R-:W-:-:S06]  /*1470*/  ULEA UR4, UR5, UR4, 0x18 ;  /* 0x0000000405047291 */ /* 0x001fcc000f8ec03f */
[----:B------:R-:W-:-:S04]  /*1480*/  IMAD.U32 R6, RZ, RZ, UR4 ;  /* 0x00000004ff067e24 */ /* 0x000fc8000f8e00ff */
[----:B------:R-:W-:-:S04]  /*1490*/  IMAD R3, R3, 0x8, R6 ;  /* 0x0000000803037824 */ /* 0x000fc800078e0206 */
[----:B------:R0:W1:Y:S01]  /*14a0*/  SYNCS.PHASECHK.TRANS64.TRYWAIT P1, [R3+URZ], R0 ;  /* 0x00000000030075a7 */ /* 0x000062000802017f */
[----:B------:R-:W-:Y:S05]  /*14b0*/  @!P0 BRA `(.L_x_15) ;  /* 0x0000000000048947 */ /* 0x000fea0003800000 */
[----:B------:R-:W-:Y:S01]  /*14c0*/  BPT.TRAP 0x1 ;  /* 0x000000040000795c */ /* 0x000fe20000300000 */
.L_x_15:
[----:B------:R-:W-:-:S05]  /*14d0*/  IMAD.U32 R4, RZ, RZ, UR44 ;  /* 0x0000002cff047e24 */ /* 0x000fca000f8e00ff */
[----:B------:R-:W-:Y:S01]  /*14e0*/  ISETP.GE.AND P2, PT, R4, 0x1, PT ;  /* 0x000000010400780c */ /* 0x000fe20003f46270 */
[----:B-1----:R-:W-:-:S12]  /*14f0*/  @P1 BRA `(.L_x_16) ;  /* 0x0000000000081947 */ /* 0x002fd80003800000 */
[----:B------:R-:W1:Y:S02]  /*1500*/  SYNCS.PHASECHK.TRANS64.TRYWAIT P1, [R3+URZ], R0 ;  /* 0x00000000030075a7 */ /* 0x000e64000802017f */
[----:B-1----:R-:W-:Y:S05]  /*1510*/  @!P1 BRA `(.L_x_17) ;  /* 0x0000005800889947 */ /* 0x002fea0003800000 */
.L_x_16:
[----:B------:R-:W-:Y:S05]  /*1520*/  WARPSYNC.ALL ;  /* 0x0000000000007948 */ /* 0x000fea0003800000 */
[----:B------:R-:W-:Y:S01]  /*1530*/  R2UR UR4, R6 ;  /* 0x00000000060472ca */ /* 0x000fe200000e0000 */
[----:B------:R-:W-:Y:S01]  /*1540*/  ULEA UR5, UR41, UR45, 0xa ;  /* 0x0000002d29057291 */ /* 0x000fe2000f8e503f */
[----:B------:R-:W-:Y:S01]  /*1550*/  WARPGROUP.ARRIVE ;  /* 0x00000000000079c5 */ /* 0x000fe20000000000 */
[----:B------:R-:W-:Y:S01]  /*1560*/  UMOV UR9, 0x40000040 ;  /* 0x4000004000097882 */ /* 0x000fe20000000000 */
[----:B------:R-:W-:-:S04]  /*1570*/  UMOV UR11, 0x40000040 ;  /* 0x40000040000b7882 */ /* 0x000fc80000000000 */
[----:B------:R-:W-:-:S05]  /*1580*/  UMOV UR8, UR5 ;  /* 0x0000000500087c82 */ /* 0x000fca0008000000 */
[----:B------:R-:W-:-:S04]  /*1590*/  UIADD3 UR4, UR4, 0x1c180, URZ ;  /* 0x0001c18004047890 */ /* 0x000fc8000fffe03f */
[----:B------:R-:W-:-:S04]  /*15a0*/  USHF.R.U32.HI UR4, URZ, 0x4, UR4 ;  /* 0x000000043f047899 */ /* 0x000fc80008011604 */
[----:B------:R-:W-:-:S04]  /*15b0*/  ULOP3.LUT UR4, UR4, 0x3fff, URZ, 0xc0, !UPT ;  /* 0x00003fff04047892 */ /* 0x000fc8000f8ec03f */
[----:B------:R-:W-:-:S04]  /*15c0*/  ULOP3.LUT UR4, UR4, 0x10000, URZ, 0xfc, !UPT ;  /* 0x0001000004047892 */ /* 0x000fc8000f8efc3f */
[----:B------:R-:W-:-:S07]  /*15d0*/  ULEA UR6, UR41, UR4, 0xa ;  /* 0x0000000429067291 */ /* 0x000fce000f8e503f */
[----:B------:R-:W-:Y:S02]  /*15e0*/  UMOV UR10, UR6 ;  /* 0x00000006000a7c82 */ /* 0x000fe40008000000 */
[----:B------:R-:W-:Y:S01]  /*15f0*/  IGMMA.64x128x32.S8.S8 R24, gdesc[UR8], RZ, !UPT, gsb0 ;  /* 0x03600000081879f1 */ /* 0x000fe2000c0410ff */
[----:B------:R-:W-:Y:S02]  /*1600*/  UIADD3 UR8, UR5, 0x2, URZ ;  /* 0x0000000205087890 */ /* 0x000fe4000fffe03f */
[----:B------:R-:W-:Y:S01]  /*1610*/  UIADD3 UR10, UR6, 0x2, URZ ;  /* 0x00000002060a7890 */ /* 0x000fe2000fffe03f */
[----:B------:R-:W-:Y:S01]  /*1620*/  UMOV UR9, 0x40000040 ;  /* 0x4000004000097882 */ /* 0x000fe20000000000 */
[----:B------:R-:W-:Y:S01]  /*1630*/  UMOV UR11, 0x40000040 ;  /* 0x40000040000b7882 */ /* 0x000fe20000000000 */
[----:B------:R-:W-:Y:S02]  /*1640*/  WARPGROUP.DEPBAR.LE gsb0, 0x0 ;  /* 0x00008000000079c5 */ /* 0x000fe40000010000 */
[----:B------:R-:W-:-:S06]  /*1650*/  WARPGROUP.ARRIVE ;  /* 0x00000000000079c5 */ /* 0x000fcc0000000000 */
[----:B------:R-:W-:Y:S01]  /*1660*/  IGMMA.64x128x32.S8.S8 R24, gdesc[UR8], R24, gsb0 ;  /* 0x03600000081879f1 */ /* 0x000fe20008041018 */
        /* <DEDUP_REMOVED lines=13> */
[----:B------:R-:W-:Y:S03]  /*1740*/  IGMMA.64x128x32.S8.S8 R24, gdesc[UR8], R24, gsb0 ;  /* 0x03600000081879f1 */ /* 0x000fe60008041018 */
[----:B------:R-:W-:Y:S02]  /*1750*/  WARPGROUP.DEPBAR.LE gsb0, 0x0 ;  /* 0x00008000000079c5 */ /* 0x000fe40000010000 */
[----:B------:R-:W-:Y:S05]  /*1760*/  @!P2 BRA `(.L_x_18) ;  /* 0x000000040024a947 */ /* 0x000fea0003800000 */
[----:B------:R-:W-:Y:S01]  /*1770*/  UIADD3 UR5, UR41, 0x1, URZ ;  /* 0x0000000129057890 */ /* 0x000fe2000fffe03f */
[----:B01----:R-:W-:Y:S02]  /*1780*/  IMAD.U32 R0, RZ, RZ, UR44 ;  /* 0x0000002cff007e24 */ /* 0x003fe4000f8e00ff */
[----:B------:R-:W-:Y:S01]  /*1790*/  IMAD.U32 R3, RZ, RZ, UR41 ;  /* 0x00000029ff037e24 */ /* 0x000fe2000f8e00ff */
[----:B------:R-:W-:-:S04]  /*17a0*/  UISETP.NE.AND UP0, UPT, UR5, 0x7, UPT ;  /* 0x000000070500788c */ /* 0x000fc8000bf05270 */
[----:B------:R-:W-:Y:S02]  /*17b0*/  USEL UR6, URZ, 0x1, UP0 ;  /* 0x000000013f067887 */ /* 0x000fe40008000000 */
[----:B------:R-:W-:Y:S02]  /*17c0*/  USEL UR5, UR5, URZ, UP0 ;  /* 0x0000003f05057287 */ /* 0x000fe40008000000 */
[----:B------:R-:W-:-:S06]  /*17d0*/  ULOP3.LUT UR6, UR40, UR6, URZ, 0x3c, !UPT ;  /* 0x0000000628067292 */ /* 0x000fcc000f8e3c3f */
[----:B------:R-:W-:-:S07]  /*17e0*/  IMAD.U32 R7, RZ, RZ, UR6 ;  /* 0x00000006ff077e24 */ /* 0x000fce000f8e00ff */
.L_x_25:
[----:B0-----:R-:W-:Y:S05]  /*17f0*/  @!P0 BRA `(.L_x_19) ;  /* 0x0000000000048947 */ /* 0x001fea0003800000 */
[----:B------:R-:W-:Y:S01]  /*1800*/  BPT.TRAP 0x1 ;  /* 0x000000040000795c */ /* 0x000fe20000300000 */
.L_x_19:
[----:B------:R-:W0:Y:S01]  /*1810*/  S2UR UR7, SR_CgaCtaId ;  /* 0x00000000000779c3 */ /* 0x000e220000008800 */
[----:B------:R-:W-:Y:S01]  /*1820*/  UMOV UR6, 0x400 ;  /* 0x0000040000067882 */ /* 0x000fe20000000000 */
[----:B------:R-:W-:Y:S01]  /*1830*/  IMAD.U32 R5, RZ, RZ, UR5 ;  /* 0x00000005ff057e24 */ /* 0x000fe2000f8e00ff */
[----:B------:R-:W-:Y:S01]  /*1840*/  SHF.L.U32 R4, R7, 0x1f, RZ ;  /* 0x0000001f07047819 */ /* 0x000fe200000006ff */
[----:B0-----:R-:W-:-:S06]  /*1850*/  ULEA UR6, UR7, UR6, 0x18 ;  /* 0x0000000607067291 */ /* 0x001fcc000f8ec03f */
[----:B------:R-:W-:-:S04]  /*1860*/  IMAD.U32 R6, RZ, RZ, UR6 ;  /* 0x00000006ff067e24 */ /* 0x000fc8000f8e00ff */
[----:B------:R-:W-:-:S04]  /*1870*/  IMAD R5, R5, 0x8, R6 ;  /* 0x0000000805057824 */ /* 0x000fc800078e0206 */
[----:B------:R0:W1:Y:S01]  /*1880*/  SYNCS.PHASECHK.TRANS64.TRYWAIT P1, [R5+URZ], R4 ;  /* 0x00000004050075a7 */ /* 0x000062000802017f */
[----:B------:R-:W-:Y:S05]  /*1890*/  @!P0 BRA `(.L_x_20) ;  /* 0x0000000000048947 */ /* 0x000fea0003800000 */
[----:B------:R-:W-:Y:S01]  /*18a0*/  BPT.TRAP 0x1 ;  /* 0x000000040000795c */ /* 0x000fe20000300000 */
.L_x_20:
[----:B-1----:R-:W-:Y:S05]  /*18b0*/  @P1 BRA `(.L_x_21) ;  /* 0x0000000000081947 */ /* 0x002fea0003800000 */
[----:B------:R-:W1:Y:S02]  /*18c0*/  SYNCS.PHASECHK.TRANS64.TRYWAIT P1, [R5+URZ], R4 ;  /* 0x00000004050075a7 */ /* 0x000e64000802017f */
[----:B-1----:R-:W-:Y:S05]  /*18d0*/  @!P1 BRA `(.L_x_22) ;  /* 0x0000005400ac9947 */ /* 0x002fea0003800000 */
.L_x_21:
[----:B------:R-:W-:Y:S01]  /*18e0*/  ULEA UR6, UR5, UR45, 0xa ;  /* 0x0000002d05067291 */ /* 0x000fe2000f8e503f */
[----:B------:R-:W-:Y:S01]  /*18f0*/  WARPGROUP.ARRIVE ;  /* 0x00000000000079c5 */ /* 0x000fe20000000000 */
[----:B------:R-:W-:Y:S01]  /*1900*/  ULEA UR7, UR5, UR4, 0xa ;  /* 0x0000000405077291 */ /* 0x000fe2000f8e503f */
[----:B------:R-:W-:Y:S01]  /*1910*/  UMOV UR9, 0x40000040 ;  /* 0x4000004000097882 */ /* 0x000fe20000000000 */
[----:B------:R-:W-:-:S03]  /*1920*/  UMOV UR11, 0x40000040 ;  /* 0x40000040000b7882 */ /* 0x000fc60000000000 */
[----:B------:R-:W-:Y:S02]  /*1930*/  UMOV UR8, UR6 ;  /* 0x0000000600087c82 */ /* 0x000fe40008000000 */
[----:B------:R-:W-:Y:S02]  /*1940*/  UMOV UR10, UR7 ;  /* 0x00000007000a7c82 */ /* 0x000fe40008000000 */
[----:B------:R-:W-:Y:S01]  /*1950*/  IGMMA.64x128x32.S8.S8 R24, gdesc[UR8], R24, gsb0 ;  /* 0x03600000081879f1 */ /* 0x000fe20008041018 */
[----:B------:R-:W-:Y:S02]  /*1960*/  UIADD3 UR8, UR6, 0x2, URZ ;  /* 0x0000000206087890 */ /* 0x000fe4000fffe03f */
[----:B------:R-:W-:Y:S01]  /*1970*/  UIADD3 UR10, UR7, 0x2, URZ ;  /* 0x00000002070a7890 */ /* 0x000fe2000fffe03f */
[----:B------:R-:W-:Y:S01]  /*1980*/  UMOV UR9, 0x40000040 ;  /* 0x4000004000097882 */ /* 0x000fe20000000000 */
[----:B------:R-:W-:Y:S01]  /*1990*/  UMOV UR11, 0x40000040 ;  /* 0x40000040000b7882 */ /* 0x000fe20000000000 */
[----:B------:R-:W-:-:S02]  /*19a0*/  WARPGROUP.DEPBAR.LE gsb0, 0x0 ;  /* 0x00008000000079c5 */ /* 0x000fc40000010000 */
        /* <DEDUP_REMOVED lines=18> */
[----:B------:R-:W-:Y:S01]  /*1ad0*/  BPT.TRAP 0x1 ;  /* 0x000000040000795c */ /* 0x000fe20000300000 */
.L_x_23:
[----:B01----:R-:W-:Y:S01]  /*1ae0*/  IMAD R4, R3, 0x8, R6 ;  /* 0x0000000803047824 */ /* 0x003fe200078e0206 */
[----:B------:R-:W-:-:S03]  /*1af0*/  ISETP.GT.U32.AND P1, PT, R18, 0x1, PT ;  /* 0x000000011200780c */ /* 0x000fc60003f24070 */
[----:B------:R-:W-:-:S05]  /*1b00*/  VIADD R4, R4, 0x38 ;  /* 0x0000003804047836 */ /* 0x000fca0000000000 */
[----:B------:R-:W-:-:S04]  /*1b10*/  PRMT R4, RZ, 0x654, R4 ;  /* 0x00000654ff047816 */ /* 0x000fc80000000004 */
[----:B------:R0:W-:Y:S01]  /*1b20*/  SYNCS.ARRIVE.TRANS64.RED.A1T0 RZ, [R4+URZ], RZ ;  /* 0x000000ff04ff79a7 */ /* 0x0001e2000810043f */
[----:B------:R-:W-:Y:S05]  /*1b30*/  @P1 BRA `(.L_x_24) ;  /* 0x0000000000041947 */ /* 0x000fea0003800000 */
[----:B------:R-:W-:Y:S01]  /*1b40*/  BPT.TRAP 0x1 ;  /* 0x000000040000795c */ /* 0x000fe20000300000 */
.L_x_24:
[----:B------:R-:W-:Y:S01]  /*1b50*/  UIADD3 UR5, UR5, 0x1, URZ ;  /* 0x0000000105057890 */ /* 0x000fe2000fffe03f */
[C---:B------:R-:W-:Y:S01]  /*1b60*/  ISETP.GT.AND P2, PT, R0.reuse, 0x1, PT ;  /* 0x000000010000780c */ /* 0x040fe20003f44270 */
[----:B------:R-:W-:Y:S02]  /*1b70*/  VIADD R3, R3, 0x1 ;  /* 0x0000000103037836 */ /* 0x000fe40000000000 */
[----:B------:R-:W-:Y:S01]  /*1b80*/  UISETP.NE.AND UP0, UPT, UR5, 0x7, UPT ;  /* 0x000000070500788c */ /* 0x000fe2000bf05270 */
[----:B------:R-:W-:Y:S02]  /*1b90*/  VIADD R0, R0, 0xffffffff ;  /* 0xffffffff00007836 */ /* 0x000fe40000000000 */
[C---:B------:R-:W-:Y:S01]  /*1ba0*/  ISETP.NE.AND P1, PT, R3.reuse, 0x7, PT ;  /* 0x000000070300780c */ /* 0x040fe20003f25270 */
[----:B------:R-:W-:Y:S02]  /*1bb0*/  USEL UR6, URZ, 0x1, UP0 ;  /* 0x000000013f067887 */ /* 0x000fe40008000000 */
[----:B------:R-:W-:Y:S01]  /*1bc0*/  USEL UR5, UR5, URZ, UP0 ;  /* 0x0000003f05057287 */ /* 0x000fe20008000000 */
[----:B------:R-:W-:-:S03]  /*1bd0*/  SEL R3, R3, RZ, P1 ;  /* 0x000000ff03037207 */ /* 0x000fc60000800000 */
[----:B------:R-:W-:Y:S01]  /*1be0*/  LOP3.LUT R7, R7, UR6, RZ, 0x3c, !PT ;  /* 0x0000000607077c12 */ /* 0x000fe2000f8e3cff */
[----:B------:R-:W-:Y:S07]  /*1bf0*/  @P2 BRA `(.L_x_25) ;  /* 0xfffffff800fc2947 */ /* 0x000fee000383ffff */
.L_x_18:
[----:B01----:R-:W0:Y:S02]  /*1c00*/  LDC R0, c[0x0][0x28c] ;  /* 0x0000a300ff007b82 */ /* 0x003e240000000800 */
[----:B0-----:R-:W-:-:S13]  /*1c10*/  ISETP.GE.AND P1, PT, R0, 0x1, PT ;  /* 0x000000010000780c */ /* 0x001fda0003f26270 */
[----:B------:R-:W-:Y:S05]  /*1c20*/  @!P1 BRA `(.L_x_26) ;  /* 0x0000000000409947 */ /* 0x000fea0003800000 */
[----:B------:R-:W-:Y:S05]  /*1c30*/  @!P0 BRA `(.L_x_27) ;  /* 0x0000000000048947 */ /* 0x000fea0003800000 */
[----:B------:R-:W-:Y:S01]  /*1c40*/  BPT.TRAP 0x1 ;  /* 0x000000040000795c */ /* 0x000fe20000300000 */
.L_x_27:
[----:B------:R-:W-:Y:S01]  /*1c50*/  UIADD3 UR6, UR44, UR41, URZ ;  /* 0x000000292c067290 */ /* 0x000fe2000fffe03f */
[----:B------:R-:W-:-:S03]  /*1c60*/  ISETP.GT.U32.AND P0, PT, R18, 0x1, PT ;  /* 0x000000011200780c */ /* 0x000fc60003f04070 */
[----:B------:R-:W-:-:S04]  /*1c70*/  UIMAD.WIDE.U32 UR4, UR6, 0x24924925, URZ ;  /* 0x24924925060478a5 */ /* 0x000fc8000f8e003f */
[----:B------:R-:W-:-:S04]  /*1c80*/  UIADD3 UR4, UR6, -UR5, URZ ;  /* 0x8000000506047290 */ /* 0x000fc8000fffe03f */
[----:B------:R-:W-:-:S04]  /*1c90*/  ULEA.HI UR4, UR4, UR5, URZ, 0x1f ;  /* 0x0000000504047291 */ /* 0x000fc8000f8ff83f */
[----:B------:R-:W-:-:S04]  /*1ca0*/  USHF.R.U32.HI UR4, URZ, 0x2, UR4 ;  /* 0x000000023f047899 */ /* 0x000fc80008011604 */
[----:B------:R-:W-:-:S06]  /*1cb0*/  UIMAD UR4, UR4, -0x7, UR6 ;  /* 0xfffffff9040478a4 */ /* 0x000fcc000f8e0206 */
[----:B------:R-:W-:-:S04]  /*1cc0*/  IMAD.U32 R3, RZ, RZ, UR4 ;  /* 0x00000004ff037e24 */ /* 0x000fc8000f8e00ff */
[----:B------:R-:W-:-:S04]  /*1cd0*/  IMAD R0, R3, 0x8, R6 ;  /* 0x0000000803007824 */ /* 0x000fc800078e0206 */
[----:B------:R-:W-:-:S05]  /*1ce0*/  VIADD R0, R0, 0x38 ;  /* 0x0000003800007836 */ /* 0x000fca0000000000 */
[----:B------:R-:W-:-:S04]  /*1cf0*/  PRMT R0, RZ, 0x654, R0 ;  /* 0x00000654ff007816 */ /* 0x000fc80000000000 */
[----:B------:R0:W-:Y:S01]  /*1d00*/  SYNCS.ARRIVE.TRANS64.RED.A1T0 RZ, [R0+URZ], RZ ;  /* 0x000000ff00ff79a7 */ /* 0x0001e2000810043f */
[----:B------:R-:W-:Y:S05]  /*1d10*/  @P0 BRA `(.L_x_26) ;  /* 0x0000000000040947 */ /* 0x000fea0003800000 */
[----:B------:R-:W-:Y:S01]  /*1d20*/  BPT.TRAP 0x1 ;  /* 0x000000040000795c */ /* 0x000fe20000300000 */
.L_x_26:
[----:B------:R-:W-:Y:S01]  /*1d30*/  UISETP.GE.U32.AND UP1, UPT, UR43, 0x7, UPT ;  /* 0x000000072b00788c */ /* 0x000fe2000bf26070 */
[----:B------:R-:W-:Y:S01]  /*1d40*/  IMAD.SHL.U32 R98, R98, 0x80, RZ ;  /* 0x0000008062627824 */ /* 0x000fe200078e00ff */
[----:B------:R-:W-:Y:S01]  /*1d50*/  UIADD3 UR41, UR43, UR41, URZ ;  /* 0x000000292b297290 */ /* 0x000fe2000fffe03f */
[----:B------:R-:W-:Y:S01]  /*1d60*/  IMAD.SHL.U32 R10, R99, 0x80, RZ ;  /* 0x00000080630a7824 */ /* 0x000fe200078e00ff */
[----:B------:R-:W-:Y:S01]  /*1d70*/  ULDC UR7, c[0x0][0x288] ;  /* 0x0000a20000077ab9 */ /* 0x000fe20000000800 */
[----:B0-----:R-:W-:Y:S01]  /*1d80*/  IMAD.MOV.U32 R0, RZ, RZ, -0x1 ;  /* 0xffffffffff007424 */ /* 0x001fe200078e00ff */
[----:B------:R-:W-:Y:S01]  /*1d90*/  UISETP.GT.U32.AND UP0, UPT, UR41, 0x6, UPT ;  /* 0x000000062900788c */ /* 0x000fe2000bf04070 */
[----:B------:R-:W-:-:S03]  /*1da0*/  ISETP.GE.AND P0, PT, R98, UR7, PT ;  /* 0x0000000762007c0c */ /* 0x000fc6000bf06270 */
[----:B------:R-:W-:Y:S02]  /*1db0*/  UISETP.LT.U32.AND UP0, UPT, UR43, 0x7, UP0 ;  /* 0x000000072b00788c */ /* 0x000fe40008701070 */
[----:B------:R-:W-:Y:S02]  /*1dc0*/  @UP1 UIMAD.WIDE.U32 UR4, UR41, 0x24924925, URZ ;  /* 0x24924925290418a5 */ /* 0x000fe4000f8e003f */
[----:B------:R-:W-:Y:S02]  /*1dd0*/  USEL UR6, URZ, 0x1, !UP0 ;  /* 0x000000013f067887 */ /* 0x000fe4000c000000 */
[----:B------:R-:W-:Y:S02]  /*1de0*/  @UP1 UIADD3 UR4, UR41, -UR5, URZ ;  /* 0x8000000529041290 */ /* 0x000fe4000fffe03f */
[----:B------:R-:W-:Y:S02]  /*1df0*/  ULOP3.LUT UR40, UR40, UR6, URZ, 0x3c, !UPT ;  /* 0x0000000628287292 */ /* 0x000fe4000f8e3c3f */
[----:B------:R-:W-:-:S03]  /*1e00*/  @UP1 ULEA.HI UR4, UR4, UR5, URZ, 0x1f ;  /* 0x0000000504041291 */ /* 0x000fc6000f8ff83f */
[----:B------:R-:W-:Y:S01]  /*1e10*/  ULDC UR5, c[0x0][0x284] ;  /* 0x0000a10000057ab9 */ /* 0x000fe20000000800 */
[----:B------:R-:W-:Y:S01]  /*1e20*/  @UP1 USHF.R.U32.HI UR4, URZ, 0x2, UR4 ;  /* 0x000000023f041899 */ /* 0x000fe20008011604 */
[----:B------:R-:W-:-:S03]  /*1e30*/  ISETP.GE.OR P0, PT, R10, UR5, P0 ;  /* 0x000000050a007c0c */ /* 0x000fc60008706670 */
[----:B------:R-:W-:-:S10]  /*1e40*/  @UP1 ULOP3.LUT UR40, UR40, 0x1, UR4, 0x78, !UPT ;  /* 0x0000000128281892 */ /* 0x000fd4000f8e7804 */
[----:B------:R-:W-:Y:S05]  /*1e50*/  @P0 BRA `(.L_x_28) ;  /* 0x0000003000c80947 */ /* 0x000fea0003800000 */
[----:B------:R-:W0:Y:S01]  /*1e60*/  LDC.64 R12, c[0x0][0x5c8] ;  /* 0x00017200ff0c7b82 */ /* 0x000e220000000a00 */
[----:B------:R-:W-:Y:S01]  /*1e70*/  SHF.R.S32.HI R11, RZ, 0x1f, R97 ;  /* 0x0000001fff0b7819 */ /* 0x000fe20000011461 */
[----:B------:R-:W-:Y:S01]  /*1e80*/  ULDC.64 UR4, c[0x0][0x5d0] ;  /* 0x0001740000047ab9 */ /* 0x000fe20000000a00 */
[----:B------:R-:W-:Y:S01]  /*1e90*/  LOP3.LUT R8, R98, 0x6, R91, 0xf8, !PT ;  /* 0x0000000662087812 */ /* 0x000fe200078ef85b */
[----:B------:R-:W-:Y:S01]  /*1ea0*/  IMAD.WIDE R14, R99, 0x80, R22 ;  /* 0x00000080630e7825 */ /* 0x000fe200078e0216 */
[----:B------:R-:W-:Y:S02]  /*1eb0*/  BSSY B0, `(.L_x_28) ;  /* 0x000032c000007945 */ /* 0x000fe40003800000 */
[----:B------:R-:W-:Y:S01]  /*1ec0*/  SHF.R.S32.HI R9, RZ, 0x1f, R8 ;  /* 0x0000001fff097819 */ /* 0x000fe20000011408 */
[----:B------:R-:W-:Y:S02]  /*1ed0*/  IMAD R4, R11, UR4, RZ ;  /* 0x000000040b047c24 */ /* 0x000fe4000f8e02ff */
[----:B------:R-:W-:-:S02]  /*1ee0*/  IMAD.IADD R102, R95, 0x1, -R10 ;  /* 0x000000015f667824 */ /* 0x000fc400078e0a0a */
[C---:B------:R-:W-:Y:S02]  /*1ef0*/  IMAD R3, R97.reuse, UR5, R4 ;  /* 0x0000000561037c24 */ /* 0x040fe4000f8e0204 */
[----:B------:R-:W-:Y:S01]  /*1f00*/  IMAD.WIDE.U32 R4, R97, UR4, R8 ;  /* 0x0000000461047c25 */ /* 0x000fe2000f8e0008 */
[----:B------:R-:W-:-:S03]  /*1f10*/  ULDC.64 UR4, c[0x0][0x5c0] ;  /* 0x0001700000047ab9 */ /* 0x000fc60000000a00 */
[----:B------:R-:W-:Y:S02]  /*1f20*/  IMAD.IADD R5, R5, 0x1, R3 ;  /* 0x0000000105057824 */ /* 0x000fe400078e0203 */
[-C--:B0-----:R-:W-:Y:S02]  /*1f30*/  IMAD R3, R15, R12.reuse, RZ ;  /* 0x0000000c0f037224 */ /* 0x081fe400078e02ff */
[----:B------:R-:W-:-:S04]  /*1f40*/  IMAD.WIDE.U32 R4, R14, R12, R4 ;  /* 0x0000000c0e047225 */ /* 0x000fc800078e0004 */
[----:B------:R-:W-:Y:S01]  /*1f50*/  IMAD R3, R14, R13, R3 ;  /* 0x0000000d0e037224 */ /* 0x000fe200078e0203 */
[----:B------:R-:W-:-:S04]  /*1f60*/  IADD3 R4, P0, R4, UR4, RZ ;  /* 0x0000000404047c10 */ /* 0x000fc8000ff1e0ff */
[----:B------:R-:W-:Y:S01]  /*1f70*/  IADD3.X R5, R5, UR5, R3, P0, !PT ;  /* 0x0000000505057c10 */ /* 0x000fe200087fe403 */
[----:B------:R-:W-:Y:S01]  /*1f80*/  IMAD.IADD R3, R89, 0x1, -R98 ;  /* 0x0000000159037824 */ /* 0x000fe200078e0a62 */
[----:B-----5:R-:W-:Y:S02]  /*1f90*/  ISETP.NE.AND P0, PT, R88, RZ, PT ;  /* 0x000000ff5800720c */ /* 0x020fe40003f05270 */
[----:B------:R-:W-:-:S04]  /*1fa0*/  LEA R6, P1, R12, R4, 0x3 ;  /* 0x000000040c067211 */ /* 0x000fc800078218ff */
[----:B------:R-:W-:-:S07]  /*1fb0*/  LEA.HI.X R7, R12, R5, R13, 0x3, P1 ;  /* 0x000000050c077211 */ /* 0x000fce00008f1c0d */
[----:B------:R-:W-:Y:S05]  /*1fc0*/  @!P0 BRA `(.L_x_29) ;  /* 0x0000002400608947 */ /* 0x000fea0003800000 */
[----:B------:R-:W0:Y:S01]  /*1fd0*/  LDC.64 R98, c[0x0][0x5b0] ;  /* 0x00016c00ff627b82 */ /* 0x000e220000000a00 */
[----:B------:R-:W-:Y:S01]  /*1fe0*/  ULDC.64 UR4, c[0x0][0x5b8] ;  /* 0x00016e0000047ab9 */ /* 0x000fe20000000a00 */
[----:B------:R-:W-:Y:S01]  /*1ff0*/  ISETP.GE.AND P1, PT, R102, 0x1, PT ;  /* 0x000000016600780c */ /* 0x000fe20003f26270 */
[----:B------:R-:W-:Y:S01]  /*2000*/  IMAD R10, R11, UR4, RZ ;  /* 0x000000040b0a7c24 */ /* 0x000fe2000f8e02ff */
[----:B------:R-:W-:Y:S01]  /*2010*/  BSSY B1, `(.L_x_30) ;  /* 0x000000e000017945 */ /* 0x000fe20003800000 */
[----:B------:R-:W-:Y:S01]  /*2020*/  IMAD.WIDE.U32 R20, R97, UR4, R8 ;  /* 0x0000000461147c25 */ /* 0x000fe2000f8e0008 */
[----:B------:R-:W-:Y:S02]  /*2030*/  ISETP.LT.OR P5, PT, R3, 0x1, !P1 ;  /* 0x000000010300780c */ /* 0x000fe40004fa1670 */
[----:B------:R-:W1:Y:S01]  /*2040*/  LDC.64 R100, c[0x0][0x5a8] ;  /* 0x00016a00ff647b82 */ /* 0x000e620000000a00 */
[----:B------:R-:W-:Y:S02]  /*2050*/  IMAD R13, R97, UR5, R10 ;  /* 0x00000005610d7c24 */ /* 0x000fe4000f8e020a */
[----:B------:R-:W-:-:S02]  /*2060*/  IMAD.MOV.U32 R12, RZ, RZ, R20 ;  /* 0x000000ffff0c7224 */ /* 0x000fc400078e0014 */
[----:B------:R-:W-:Y:S02]  /*2070*/  IMAD.IADD R13, R21, 0x1, R13 ;  /* 0x00000001150d7824 */ /* 0x000fe400078e020d */
[-C--:B0-----:R-:W-:Y:S02]  /*2080*/  IMAD R10, R15, R98.reuse, RZ ;  /* 0x000000620f0a7224 */ /* 0x081fe400078e02ff */
[----:B------:R-:W-:-:S04]  /*2090*/  IMAD.WIDE.U32 R8, R14, R98, R12 ;  /* 0x000000620e087225 */ /* 0x000fc800078e000c */
[----:B------:R-:W-:Y:S01]  /*20a0*/  IMAD R97, R14, R99, R10 ;  /* 0x000000630e617224 */ /* 0x000fe200078e020a */
[----:B-1----:R-:W-:-:S04]  /*20b0*/  IADD3 R8, P0, R8, R100, RZ ;  /* 0x0000006408087210 */ /* 0x002fc80007f1e0ff */
[----:B------:R-:W-:Y:S01]  /*20c0*/  IADD3.X R9, R101, R9, R97, P0, !PT ;  /* 0x0000000965097210 */ /* 0x000fe200007fe461 */
[----:B------:R-:W-:Y:S08]  /*20d0*/  @P5 BRA `(.L_x_31) ;  /* 0x0000000000045947 */ /* 0x000ff00003800000 */
[----:B------:R0:W5:Y:S02]  /*20e0*/  LDG.E.U8 R96, desc[UR38][R8.64] ;  /* 0x0000002608607981 */ /* 0x000164000c1e1100 */
.L_x_31:
[----:B------:R-:W-:Y:S05]  /*20f0*/  BSYNC B1 ;  /* 0x0000000000017941 */ /* 0x000fea0003800000 */
.L_x_30:
[----:B-----5:R-:W-:Y:S01]  /*2100*/  LOP3.LUT R15, R96, 0xffff, RZ, 0xc0, !PT ;  /* 0x0000ffff600f7812 */ /* 0x020fe200078ec0ff */
[C---:B------:R-:W-:Y:S01]  /*2110*/  IMAD.SHL.U32 R10, R98.reuse, 0x8, RZ ;  /* 0x00000008620a7824 */ /* 0x040fe200078e00ff */
[----:B------:R-:W-:Y:S01]  /*2120*/  SHF.L.U64.HI R11, R98, 0x3, R99 ;  /* 0x00000003620b7819 */ /* 0x000fe20000010263 */
[----:B------:R-:W-:Y:S01]  /*2130*/  BSSY B1, `(.L_x_32) ;  /* 0x000000e000017945 */ /* 0x000fe20003800000 */
[----:B------:R-:W-:Y:S02]  /*2140*/  PRMT R15, R15, 0x8880, RZ ;  /* 0x000088800f0f7816 */ /* 0x000fe400000000ff */
[----:B------:R-:W-:Y:S01]  /*2150*/  ISETP.LT.OR P2, PT, R3, 0x2, !P1 ;  /* 0x000000020300780c */ /* 0x000fe20004f41670 */
[----:B------:R-:W-:Y:S01]  /*2160*/  IMAD.WIDE.U32 R10, R14, R98, R10 ;  /* 0x000000620e0a7225 */ /* 0x000fe200078e000a */
[----:B------:R-:W-:-:S03]  /*2170*/  ISETP.GE.AND P0, PT, R102, 0x9, PT ;  /* 0x000000096600780c */ /* 0x000fc60003f06270 */
[----:B------:R-:W-:Y:S01]  /*2180*/  IMAD R14, R15, R88, RZ ;  /* 0x000000580f0e7224 */ /* 0x000fe200078e02ff */
[----:B------:R-:W-:Y:S01]  /*2190*/  IADD3 R10, P3, P4, R20, R100, R10 ;  /* 0x00000064140a7210 */ /* 0x000fe20007c7e00a */
[----:B------:R-:W-:Y:S02]  /*21a0*/  IMAD.IADD R20, R97, 0x1, R11 ;  /* 0x0000000161147824 */ /* 0x000fe400078e020b */
[----:B------:R-:W-:-:S05]  /*21b0*/  @!P5 IMAD R15, R24, R19, R14 ;  /* 0x00000013180fd224 */ /* 0x000fca00078e020e */
[----:B------:R1:W-:Y:S01]  /*21c0*/  @!P5 STG.E.U8 desc[UR38][R4.64], R15 ;  /* 0x0000000f0400d986 */ /* 0x0003e2000c101126 */
[----:B------:R-:W-:Y:S05]  /*21d0*/  @P2 BRA `(.L_x_33) ;  /* 0x00000000000c2947 */ /* 0x000fea0003800000 */
[----:B------:R-:W1:Y:S02]  /*21e0*/  LDG.E.U8 R96, desc[UR38][R8.64+0x1] ;  /* 0x0000012608607981 */ /* 0x000e64000c1e1100 */
[----:B-1----:R-:W-:-:S05]  /*21f0*/  PRMT R15, R96, 0x8880, RZ ;  /* 0x00008880600f7816 */ /* 0x002fca00000000ff */
[----:B------:R-:W-:-:S07]  /*2200*/  IMAD R14, R15, R88, RZ ;  /* 0x000000580f0e7224 */ /* 0x000fce00078e02ff */
.L_x_33:
[----:B------:R-:W-:Y:S05]  /*2210*/  BSYNC B1 ;  /* 0x0000000000017941 */ /* 0x000fea0003800000 */
.L_x_32:
[----:B------:R-:W-:Y:S01]  /*2220*/  ISETP.LT.OR P5, PT, R3, 0x1, !P0 ;  /* 0x000000010300780c */ /* 0x000fe200047a1670 */
[----:B------:R-:W-:Y:S01]  /*2230*/  @!P2 IMAD R25, R25, R19, R14 ;  /* 0x000000131919a224 */ /* 0x000fe200078e020e */
[----:B------:R-:W-:Y:S01]  /*2240*/  BSSY B1, `(.L_x_34) ;  /* 0x000000a000017945 */ /* 0x000fe20003800000 */
[----:B------:R-:W-:Y:S02]  /*2250*/  IADD3.X R11, R13, R101, R20, P3, P4 ;  /* 0x000000650d0b7210 */ /* 0x000fe40001fe8414 */
[C---:B------:R-:W-:Y:S01]  /*2260*/  ISETP.LT.OR P3, PT, R3.reuse, 0x2, !P0 ;  /* 0x000000020300780c */ /* 0x040fe20004761670 */
[----:B------:R2:W-:Y:S01]  /*2270*/  @!P2 STG.E.U8 desc[UR38][R4.64+0x1], R25 ;  /* 0x000001190400a986 */ /* 0x0005e2000c101126 */
[C---:B------:R-:W-:Y:S02]  /*2280*/  ISETP.LT.OR P4, PT, R3.reuse, 0x9, !P1 ;  /* 0x000000090300780c */ /* 0x040fe40004f81670 */
[----:B------:R-:W-:-:S04]  /*2290*/  ISETP.LT.OR P2, PT, R3, 0xa, !P1 ;  /* 0x0000000a0300780c */ /* 0x000fc80004f41670 */
[----:B------:R-:W-:Y:S09]  /*22a0*/  @P5 BRA `(.L_x_35) ;  /* 0x00000000000c5947 */ /* 0x000ff20003800000 */
[----:B------:R-:W3:Y:S02]  /*22b0*/  LDG.E.U8 R96, desc[UR38][R10.64] ;  /* 0x000000260a607981 */ /* 0x000ee4000c1e1100 */
[----:B---3--:R-:W-:-:S05]  /*22c0*/  PRMT R13, R96, 0x8880, RZ ;  /* 0x00008880600d7816 */ /* 0x008fca00000000ff */
[----:B------:R-:W-:-:S07]  /*22d0*/  IMAD R14, R13, R88, RZ ;  /* 0x000000580d0e7224 */ /* 0x000fce00078e02ff */
.L_x_35:
[----:B------:R-:W-:Y:S05]  /*22e0*/  BSYNC B1 ;  /* 0x0000000000017941 */ /* 0x000fea0003800000 */
.L_x_34:
[----:B------:R-:W-:Y:S01]  /*22f0*/  @!P5 IMAD R13, R26, R19, R14 ;  /* 0x000000131a0dd224 */ /* 0x000fe200078e020e */
[----:B------:R-:W-:Y:S04]  /*2300*/  BSSY B1, `(.L_x_36) ;  /* 0x0000006000017945 */ /* 0x000fe80003800000 */
[----:B------:R3:W-:Y:S01]  /*2310*/  @!P5 STG.E.U8 desc[UR38][R6.64], R13 ;  /* 0x0000000d0600d986 */ /* 0x0007e2000c101126 */
[----:B------:R-:W-:Y:S05]  /*2320*/  @P3 BRA `(.L_x_37) ;  /* 0x00000000000c3947 */ /* 0x000fea0003800000 */
[----:B------:R-:W3:Y:S02]  /*2330*/  LDG.E.U8 R96, desc[UR38][R10.64+0x1] ;  /* 0x000001260a607981 */ /* 0x000ee4000c1e1100 */
[----:B---3--:R-:W-:-:S05]  /*2340*/  PRMT R13, R96, 0x8880, RZ ;  /* 0x00008880600d7816 */ /* 0x008fca00000000ff */
[----:B------:R-:W-:-:S07]  /*2350*/  IMAD R14, R13, R88, RZ ;  /* 0x000000580d0e7224 */ /* 0x000fce00078e02ff */
.L_x_37:
[----:B------:R-:W-:Y:S05]  /*2360*/  BSYNC B1 ;  /* 0x0000000000017941 */ /* 0x000fea0003800000 */
.L_x_36:
[----:B------:R-:W-:Y:S01]  /*2370*/  @!P3 IMAD R27, R27, R19, R14 ;  /* 0x000000131b1bb224 */ /* 0x000fe200078e020e */
[----:B------:R-:W-:Y:S04]  /*2380*/  BSSY B1, `(.L_x_38) ;  /* 0x0000006000017945 */ /* 0x000fe80003800000 */
[----:B------:R4:W-:Y:S01]  /*2390*/  @!P3 STG.E.U8 desc[UR38][R6.64+0x1], R27 ;  /* 0x0000011b0600b986 */ /* 0x0009e2000c101126 */
[----:B------:R-:W-:Y:S05]  /*23a0*/  @P4 BRA `(.L_x_39) ;  /* 0x00000000000c4947 */ /* 0x000fea0003800000 */
[----:B------:R-:W3:Y:S02]  /*23b0*/  LDG.E.U8 R96, desc[UR38][R8.64+0x8] ;  /* 0x0000082608607981 */ /* 0x000ee4000c1e1100 */
[----:B---3--:R-:W-:-:S05]  /*23c0*/  PRMT R13, R96, 0x8880, RZ ;  /* 0x00008880600d7816 */ /* 0x008fca00000000ff */
[----:B------:R-:W-:-:S07]  /*23d0*/  IMAD R14, R13, R88, RZ ;  /* 0x000000580d0e7224 */ /* 0x000fce00078e02ff */
.L_x_39:
[----:B------:R-:W-:Y:S05]  /*23e0*/  BSYNC B1 ;  /* 0x0000000000017941 */ /* 0x000fea0003800000 */
.L_x_38:
[----:B---3--:R-:W-:Y:S01]  /*23f0*/  @!P4 IMAD R13, R28, R19, R14 ;  /* 0x000000131c0dc224 */ /* 0x008fe200078e020e */
[----:B------:R-:W-:Y:S04]  /*2400*/  BSSY B1, `(.L_x_40) ;  /* 0x0000006000017945 */ /* 0x000fe80003800000 */
[----:B------:R3:W-:Y:S01]  /*2410*/  @!P4 STG.E.U8 desc[UR38][R4.64+0x8], R13 ;  /* 0x0000080d0400c986 */ /* 0x0007e2000c101126 */
[----:B------:R-:W-:Y:S05]  /*2420*/  @P2 BRA `(.L_x_41) ;  /* 0x00000000000c2947 */ /* 0x000fea0003800000 */
[----:B------:R-:W3:Y:S02]  /*2430*/  LDG.E.U8 R96, desc[UR38][R8.64+0x9] ;  /* 0x0000092608607981 */ /* 0x000ee4000c1e1100 */
[----:B---3--:R-:W-:-:S05]  /*2440*/  PRMT R13, R96, 0x8880, RZ ;  /* 0x00008880600d7816 */ /* 0x008fca00000000ff */
[----:B------:R-:W-:-:S07]  /*2450*/  IMAD R14, R13, R88, RZ ;  /* 0x000000580d0e7224 */ /* 0x000fce00078e02ff */
.L_x_41:
[----:B------:R-:W-:Y:S05]  /*2460*/  BSYNC B1 ;  /* 0x0000000000017941 */ /* 0x000fea0003800000 */
.L_x_40:
[----:B------:R-:W-:Y:S01]  /*2470*/  ISETP.LT.OR P4, PT, R3, 0x9, !P0 ;  /* 0x000000090300780c */ /* 0x000fe20004781670 */
[----:B------:R-:W-:Y:S01]  /*2480*/  @!P2 IMAD R29, R29, R19, R14 ;  /* 0x000000131d1da224 */ /* 0x000fe200078e020e */
[----:B------:R-:W-:Y:S01]  /*2490*/  BSSY B1, `(.L_x_42) ;  /* 0x0000009000017945 */ /* 0x000fe20003800000 */
[C---:B------:R-:W-:Y:S02]  /*24a0*/  ISETP.LT.OR P3, PT, R3.reuse, 0xa, !P0 ;  /* 0x0000000a0300780c */ /* 0x040fe40004761670 */
[C---:B------:R-:W-:Y:S01]  /*24b0*/  ISETP.LT.OR P5, PT, R3.reuse, 0x11, !P1 ;  /* 0x000000110300780c */ /* 0x040fe20004fa1670 */
[----:B------:R0:W-:Y:S01]  /*24c0*/  @!P2 STG.E.U8 desc[UR38][R4.64+0x9], R29 ;  /* 0x0000091d0400a986 */ /* 0x0001e2000c101126 */
[----:B------:R-:W-:-:S06]  /*24d0*/  ISETP.LT.OR P2, PT, R3, 0x12, !P1 ;  /* 0x000000120300780c */ /* 0x000fcc0004f41670 */
[----:B------:R-:W-:Y:S07]  /*24e0*/  @P4 BRA `(.L_x_43) ;  /* 0x00000000000c4947 */ /* 0x000fee0003800000 */
[----:B------:R-:W3:Y:S02]  /*24f0*/  LDG.E.U8 R96, desc[UR38][R10.64+0x8] ;  /* 0x000008260a607981 */ /* 0x000ee4000c1e1100 */
[----:B---3--:R-:W-:-:S05]  /*2500*/  PRMT R13, R96, 0x8880, RZ ;  /* 0x00008880600d7816 */ /* 0x008fca00000000ff */
[----:B------:R-:W-:-:S07]  /*2510*/  IMAD R14, R13, R88, RZ ;  /* 0x000000580d0e7224 */ /* 0x000fce00078e02ff */
.L_x_43:
[----:B------:R-:W-:Y:S05]  /*2520*/  BSYNC B1 ;  /* 0x0000000000017941 */ /* 0x000fea0003800000 */
.L_x_42:
[----:B---3--:R-:W-:Y:S01]  /*2530*/  @!P4 IMAD R13, R30, R19, R14 ;  /* 0x000000131e0dc224 */ /* 0x008fe200078e020e */
[----:B------:R-:W-:Y:S04]  /*2540*/  BSSY B1, `(.L_x_44) ;  /* 0x0000006000017945 */ /* 0x000fe80003800000 */
[----:B------:R3:W-:Y:S01]  /*2550*/  @!P4 STG.E.U8 desc[UR38][R6.64+0x8], R13 ;  /* 0x0000080d0600c986 */ /* 0x0007e2000c101126 */
[----:B------:R-:W-:Y:S05]  /*2560*/  @P3 BRA `(.L_x_45) ;  /* 0x00000000000c3947 */ /* 0x000fea0003800000 */
[----:B------:R-:W3:Y:S02]  /*2570*/  LDG.E.U8 R96, desc[UR38][R10.64+0x9] ;  /* 0x000009260a607981 */ /* 0x000ee4000c1e1100 */
[----:B---3--:R-:W-:-:S05]  /*2580*/  PRMT R13, R96, 0x8880, RZ ;  /* 0x00008880600d7816 */ /* 0x008fca00000000ff */
[----:B------:R-:W-:-:S07]  /*2590*/  IMAD R14, R13, R88, RZ ;  /* 0x000000580d0e7224 */ /* 0x000fce00078e02ff */
.L_x_45:
[----:B------:R-:W-:Y:S05]  /*25a0*/  BSYNC B1 ;  /* 0x0000000000017941 */ /* 0x000fea0003800000 */
.L_x_44:
[----:B------:R-:W-:Y:S01]  /*25b0*/  @!P3 IMAD R31, R31, R19, R14 ;  /* 0x000000131f1fb224 */ /* 0x000fe200078e020e */
[----:B------:R-:W-:Y:S04]  /*25c0*/  BSSY B1, `(.L_x_46) ;  /* 0x0000006000017945 */ /* 0x000fe80003800000 */
[----:B------:R0:W-:Y:S01]  /*25d0*/  @!P3 STG.E.U8 desc[UR38][R6.64+0x9], R31 ;  /* 0x0000091f0600b986 */ /* 0x0001e2000c101126 */
[----:B------:R-:W-:Y:S05]  /*25e0*/  @P5 BRA `(.L_x_47) ;  /* 0x00000000000c5947 */ /* 0x000fea0003800000 */
[----:B------:R-:W3:Y:S02]  /*25f0*/  LDG.E.U8 R96, desc[UR38][R8.64+0x10] ;  /* 0x0000102608607981 */ /* 0x000ee4000c1e1100 */
[----:B---3--:R-:W-:-:S05]  /*2600*/  PRMT R13, R96, 0x8880, RZ ;  /* 0x00008880600d7816 */ /* 0x008fca00000000ff */
[----:B------:R-:W-:-:S07]  /*2610*/  IMAD R14, R13, R88, RZ ;  /* 0x000000580d0e7224 */ /* 0x000fce00078e02ff */
.L_x_47:
[----:B------:R-:W-:Y:S05]  /*2620*/  BSYNC B1 ;  /* 0x0000000000017941 */ /* 0x000fea0003800000 */
.L_x_46:
[----:B---3--:R-:W-:Y:S01]  /*2630*/  @!P5 IMAD R13, R32, R19, R14 ;  /* 0x00000013200dd224 */ /* 0x008fe200078e020e */
[----:B------:R-:W-:Y:S04]  /*2640*/  BSSY B1, `(.L_x_48) ;  /* 0x0000006000017945 */ /* 0x000fe80003800000 */
[----:B------:R3:W-:Y:S01]  /*2650*/  @!P5 STG.E.U8 desc[UR38][R4.64+0x10], R13 ;  /* 0x0000100d0400d986 */ /* 0x0007e2000c101126 */
[----:B------:R-:W-:Y:S05]  /*2660*/  @P2 BRA `(.L_x_49) ;  /* 0x00000000000c2947 */ /* 0x000fea0003800000 */
[----:B------:R-:W3:Y:S02]  /*2670*/  LDG.E.U8 R96, desc[UR38][R8.64+0x11] ;  /* 0x0000112608607981 */ /* 0x000ee4000c1e1100 */
[----:B---3--:R-:W-:-:S05]  /*2680*/  PRMT R13, R96, 0x8880, RZ ;  /* 0x00008880600d7816 */ /* 0x008fca00000000ff */
[----:B------:R-:W-:-:S07]  /*2690*/  IMAD R14, R13, R88, RZ ;  /* 0x000000580d0e7224 */ /* 0x000fce00078e02ff */
.L_x_49:
[----:B------:R-:W-:Y:S05]  /*26a0*/  BSYNC B1 ;  /* 0x0000000000017941 */ /* 0x000fea0003800000 */
.L_x_48:
        /* <DEDUP_REMOVED lines=11> */
.L_x_51:
[----:B------:R-:W-:Y:S05]  /*2760*/  BSYNC B1 ;  /* 0x0000000000017941 */ /* 0x000fea0003800000 */
.L_x_50:
[----:B---3--:R-:W-:Y:S01]  /*2770*/  @!P4 IMAD R13, R34, R19, R14 ;  /* 0x00000013220dc224 */ /* 0x008fe200078e020e */
[----:B------:R-:W-:Y:S04]  /*2780*/  BSSY B1, `(.L_x_52) ;  /* 0x0000006000017945 */ /* 0x000fe80003800000 */
[----:B------:R3:W-:Y:S01]  /*2790*/  @!P4 STG.E.U8 desc[UR38][R6.64+0x10], R13 ;  /* 0x0000100d0600c986 */ /* 0x0007e2000c101126 */
[----:B------:R-:W-:Y:S05]  /*27a0*/  @P3 BRA `(.L_x_53) ;  /* 0x00000000000c3947 */ /* 0x000fea0003800000 */
[----:B------:R-:W3:Y:S02]  /*27b0*/  LDG.E.U8 R96, desc[UR38][R10.64+0x11] ;  /* 0x000011260a607981 */ /* 0x000ee4000c1e1100 */
[----:B---3--:R-:W-:-:S05]  /*27c0*/  PRMT R13, R96, 0x8880, RZ ;  /* 0x00008880600d7816 */ /* 0x008fca00000000ff */
[----:B------:R-:W-:-:S07]  /*27d0*/  IMAD R14, R13, R88, RZ ;  /* 0x000000580d0e7224 */ /* 0x000fce00078e02ff */
.L_x_53:
[----:B------:R-:W-:Y:S05]  /*27e0*/  BSYNC B1 ;  /* 0x0000000000017941 */ /* 0x000fea0003800000 */
.L_x_52:
[----:B------:R-:W-:Y:S01]  /*27f0*/  @!P3 IMAD R35, R35, R19, R14 ;  /* 0x000000132323b224 */ /* 0x000fe200078e020e */
[----:B------:R-:W-:Y:S04]  /*2800*/  BSSY B1, `(.L_x_54) ;  /* 0x0000006000017945 */ /* 0x000fe80003800000 */
[----:B------:R0:W-:Y:S01]  /*2810*/  @!P3 STG.E.U8 desc[UR38][R6.64+0x11], R35 ;  /* 0x000011230600b986 */ /* 0x0001e2000c101126 */
[----:B------:R-:W-:Y:S05]  /*2820*/  @P5 BRA `(.L_x_55) ;  /* 0x00000000000c5947 */ /* 0x000fea0003800000 */
[----:B------:R-:W3:Y:S02]  /*2830*/  LDG.E.U8 R96, desc[UR38][R8.64+0x18] ;  /* 0x0000182608607981 */ /* 0x000ee4000c1e1100 */
[----:B---3--:R-:W-:-:S05]  /*2840*/  PRMT R13, R96, 0x8880, RZ ;  /* 0x00008880600d7816 */ /* 0x008fca00000000ff */
[----:B------:R-:W-:-:S07]  /*2850*/  IMAD R14, R13, R88, RZ ;  /* 0x000000580d0e7224 */ /* 0x000fce00078e02ff */
.L_x_55:
[----:B------:R-:W-:Y:S05]  /*2860*/  BSYNC B1 ;  /* 0x0000000000017941 */ /* 0x000fea0003800000 */
.L_x_54:
[----:B---3--:R-:W-:Y:S01]  /*2870*/  @!P5 IMAD R13, R36, R19, R14 ;  /* 0x00000013240dd224 */ /* 0x008fe200078e020e */
[----:B------:R-:W-:Y:S04]  /*2880*/  BSSY B1, `(.L_x_56) ;  /* 0x0000006000017945 */ /* 0x000fe80003800000 */
[----:B------:R3:W-:Y:S01]  /*2890*/  @!P5 STG.E.U8 desc[UR38][R4.64+0x18], R13 ;  /* 0x0000180d0400d986 */ /* 0x0007e2000c101126 */
[----:B------:R-:W-:Y:S05]  /*28a0*/  @P2 BRA `(.L_x_57) ;  /* 0x00000000000c2947 */ /* 0x000fea0003800000 */
[----:B------:R-:W3:Y:S02]  /*28b0*/  LDG.E.U8 R96, desc[UR38][R8.64+0x19] ;  /* 0x0000192608607981 */ /* 0x000ee4000c1e1100 */
[----:B---3--:R-:W-:-:S05]  /*28c0*/  PRMT R13, R96, 0x8880, RZ ;  /* 0x00008880600d7816 */ /* 0x008fca00000000ff */
[----:B------:R-:W-:-:S07]  /*28d0*/  IMAD R14, R13, R88, RZ ;  /* 0x000000580d0e7224 */ /* 0x000fce00078e02ff */
.L_x_57:
[----:B------:R-:W-:Y:S05]  /*28e0*/  BSYNC B1 ;  /* 0x0000000000017941 */ /* 0x000fea0003800000 */
.L_x_56:
        /* <DEDUP_REMOVED lines=11> */
.L_x_59:
[----:B------:R-:W-:Y:S05]  /*29a0*/  BSYNC B1 ;  /* 0x0000000000017941 */ /* 0x000fea0003800000 */
.L_x_58:
[----:B---3--:R-:W-:Y:S01]  /*29b0*/  @!P4 IMAD R13, R38, R19, R14 ;  /* 0x00000013260dc224 */ /* 0x008fe200078e020e */
[----:B------:R-:W-:Y:S04]  /*29c0*/  BSSY B1, `(.L_x_60) ;  /* 0x0000006000017945 */ /* 0x000fe80003800000 */
[----:B------:R3:W-:Y:S01]  /*29d0*/  @!P4 STG.E.U8 desc[UR38][R6.64+0x18], R13 ;  /* 0x0000180d0600c986 */ /* 0x0007e2000c101126 */
[----:B------:R-:W-:Y:S05]  /*29e0*/  @P3 BRA `(.L_x_61) ;  /* 0x00000000000c3947 */ /* 0x000fea0003800000 */
[----:B------:R-:W3:Y:S02]  /*29f0*/  LDG.E.U8 R96, desc[UR38][R10.64+0x19] ;  /* 0x000019260a607981 */ /* 0x000ee4000c1e1100 */
[----:B---3--:R-:W-:-:S05]  /*2a00*/  PRMT R13, R96, 0x8880, RZ ;  /* 0x00008880600d7816 */ /* 0x008fca00000000ff */
[----:B------:R-:W-:-:S07]  /*2a10*/  IMAD R14, R13, R88, RZ ;  /* 0x000000580d0e7224 */ /* 0x000fce00078e02ff */
.L_x_61:
[----:B------:R-:W-:Y:S05]  /*2a20*/  BSYNC B1 ;  /* 0x0000000000017941 */ /* 0x000fea0003800000 */
.L_x_60:
[----:B------:R-:W-:Y:S01]  /*2a30*/  @!P3 IMAD R39, R39, R19, R14 ;  /* 0x000000132727b224 */ /* 0x000fe200078e020e */
[----:B------:R-:W-:Y:S04]  /*2a40*/  BSSY B1, `(.L_x_62) ;  /* 0x0000006000017945 */ /* 0x000fe80003800000 */
[----:B------:R0:W-:Y:S01]  /*2a50*/  @!P3 STG.E.U8 desc[UR38][R6.64+0x19], R39 ;  /* 0x000019270600b986 */ /* 0x0001e2000c101126 */
[----:B------:R-:W-:Y:S05]  /*2a60*/  @P5 BRA `(.L_x_63) ;  /* 0x00000000000c5947 */ /* 0x000fea0003800000 */
[----:B------:R-:W3:Y:S02]  /*2a70*/  LDG.E.U8 R96, desc[UR38][R8.64+0x20] ;  /* 0x0000202608607981 */ /* 0x000ee4000c1e1100 */
[----:B---3--:R-:W-:-:S05]  /*2a80*/  PRMT R13, R96, 0x8880, RZ ;  /* 0x00008880600d7816 */ /* 0x008fca00000000ff */
[----:B------:R-:W-:-:S07]  /*2a90*/  IMAD R14, R13, R88, RZ ;  /* 0x000000580d0e7224 */ /* 0x000fce00078e02ff */
.L_x_63:
[----:B------:R-:W-:Y:S05]  /*2aa0*/  BSYNC B1 ;  /* 0x0000000000017941 */ /* 0x000fea0003800000 */
.L_x_62:
[----:B---3--:R-:W-:Y:S01]  /*2ab0*/  @!P5 IMAD R13, R40, R19, R14 ;  /* 0x00000013280dd224 */ /* 0x008fe200078e020e */
[----:B------:R-:W-:Y:S04]  /*2ac0*/  BSSY B1, `(.L_x_64) ;  /* 0x0000006000017945 */ /* 0x000fe80003800000 */
[----:B------:R3:W-:Y:S01]  /*2ad0*/  @!P5 STG.E.U8 desc[UR38][R4.64+0x20], R13 ;  /* 0x0000200d0400d986 */ /* 0x0007e2000c101126 */
[----:B------:R-:W-:Y:S05]  /*2ae0*/  @P2 BRA `(.L_x_65) ;  /* 0x00000000000c2947 */ /* 0x000fea0003800000 */
[----:B------:R-:W3:Y:S02]  /*2af0*/  LDG.E.U8 R96, desc[UR38][R8.64+0x21] ;  /* 0x0000212608607981 */ /* 0x000ee4000c1e1100 */
[----:B---3--:R-:W-:-:S05]  /*2b00*/  PRMT R13, R96, 0x8880, RZ ;  /* 0x00008880600d7816 */ /* 0x008fca00000000ff */
[----:B------:R-:W-:-:S07]  /*2b10*/  IMAD R14, R13, R88, RZ ;  /* 0x000000580d0e7224 */ /* 0x000fce00078e02ff */
.L_x_65:
[----:B------:R-:W-:Y:S05]  /*2b20*/  BSYNC B1 ;  /* 0x0000000000017941 */ /* 0x000fea0003800000 */
.L_x_64:
        /* <DEDUP_REMOVED lines=11> */
.L_x_67:
[----:B------:R-:W-:Y:S05]  /*2be0*/  BSYNC B1 ;  /* 0x0000000000017941 */ /* 0x000fea0003800000 */
.L_x_66:
[----:B---3--:R-:W-:Y:S01]  /*2bf0*/  @!P4 IMAD R13, R42, R19, R14 ;  /* 0x000000132a0dc224 */ /* 0x008fe200078e020e */
[----:B------:R-:W-:Y:S04]  /*2c00*/  BSSY B1, `(.L_x_68) ;  /* 0x0000006000017945 */ /* 0x000fe80003800000 */
[----:B------:R3:W-:Y:S01]  /*2c10*/  @!P4 STG.E.U8 desc[UR38][R6.64+0x20], R13 ;  /* 0x0000200d0600c986 */ /* 0x0007e2000c101126 */
[----:B------:R-:W-:Y:S05]  /*2c20*/  @P3 BRA `(.L_x_69) ;  /* 0x00000000000c3947 */ /* 0x000fea0003800000 */
[----:B------:R-:W3:Y:S02]  /*2c30*/  LDG.E.U8 R96, desc[UR38][R10.64+0x21] ;  /* 0x000021260a607981 */ /* 0x000ee4000c1e1100 */
[----:B---3--:R-:W-:-:S05]  /*2c40*/  PRMT R13, R96, 0x8880, RZ ;  /* 0x00008880600d7816 */ /* 0x008fca00000000ff */
[----:B------:R-:W-:-:S07]  /*2c50*/  IMAD R14, R13, R88, RZ ;  /* 0x000000580d0e7224 */ /* 0x000fce00078e02ff */
.L_x_69:
[----:B------:R-:W-:Y:S05]  /*2c60*/  BSYNC B1 ;  /* 0x0000000000017941 */ /* 0x000fea0003800000 */
.L_x_68:
[----:B------:R-:W-:Y:S01]  /*2c70*/  @!P3 IMAD R43, R43, R19, R14 ;  /* 0x000000132b2bb224 */ /* 0x000fe200078e020e */
[----:B------:R-:W-:Y:S04]  /*2c80*/  BSSY B1, `(.L_x_70) ;  /* 0x0000006000017945 */ /* 0x000fe80003800000 */
[----:B------:R0:W-:Y:S01]  /*2c90*/  @!P3 STG.E.U8 desc[UR38][R6.64+0x21], R43 ;  /* 0x0000212b0600b986 */ /* 0x0001e2000c101126 */
[----:B------:R-:W-:Y:S05]  /*2ca0*/  @P5 BRA `(.L_x_71) ;  /* 0x00000000000c5947 */ /* 0x000fea0003800000 */
[----:B------:R-:W3:Y:S02]  /*2cb0*/  LDG.E.U8 R96, desc[UR38][R8.64+0x28] ;  /* 0x0000282608607981 */ /* 0x000ee4000c1e1100 */
[----:B---3--:R-:W-:-:S05]  /*2cc0*/  PRMT R13, R96, 0x8880, RZ ;  /* 0x00008880600d7816 */ /* 0x008fca00000000ff */
[----:B------:R-:W-:-:S07]  /*2cd0*/  IMAD R14, R13, R88, RZ ;  /* 0x000000580d0e7224 */ /* 0x000fce00078e02ff */
.L_x_71:
[----:B------:R-:W-:Y:S05]  /*2ce0*/  BSYNC B1 ;  /* 0x0000000000017941 */ /* 0x000fea0003800000 */
.L_x_70:
[----:B---3--:R-:W-:Y:S01]  /*2cf0*/  @!P5 IMAD R13, R44, R19, R14 ;  /* 0x000000132c0dd224 */ /* 0x008fe200078e020e */
[----:B------:R-:W-:Y:S04]  /*2d00*/  BSSY B1, `(.L_x_72) ;  /* 0x0000006000017945 */ /* 0x000fe80003800000 */
[----:B------:R3:W-:Y:S01]  /*2d10*/  @!P5 STG.E.U8 desc[UR38][R4.64+0x28], R13 ;  /* 0x0000280d0400d986 */ /* 0x0007e2000c101126 */
[----:B------:R-:W-:Y:S05]  /*2d20*/  @P2 BRA `(.L_x_73) ;  /* 0x00000000000c2947 */ /* 0x000fea0003800000 */
[----:B------:R-:W3:Y:S02]  /*2d30*/  LDG.E.U8 R96, desc[UR38][R8.64+0x29] ;  /* 0x0000292608607981 */ /* 0x000ee4000c1e1100 */
[----:B---3--:R-:W-:-:S05]  /*2d40*/  PRMT R13, R96, 0x8880, RZ ;  /* 0x00008880600d7816 */ /* 0x008fca00000000ff */
[----:B------:R-:W-:-:S07]  /*2d50*/  IMAD R14, R13, R88, RZ ;  /* 0x000000580d0e7224 */ /* 0x000fce00078e02ff */
.L_x_73:
[----:B------:R-:W-:Y:S05]  /*2d60*/  BSYNC B1 ;  /* 0x0000000000017941 */ /* 0x000fea0003800000 */
.L_x_72:
        /* <DEDUP_REMOVED lines=11> */
.L_x_75:
[----:B------:R-:W-:Y:S05]  /*2e20*/  BSYNC B1 ;  /* 0x0000000000017941 */ /* 0x000fea0003800000 */
.L_x_74:
[----:B---3--:R-:W-:Y:S01]  /*2e30*/  @!P4 IMAD R13, R46, R19, R14 ;  /* 0x000000132e0dc224 */ /* 0x008fe200078e020e */
[----:B------:R-:W-:Y:S04]  /*2e40*/  BSSY B1, `(.L_x_76) ;  /* 0x0000006000017945 */ /* 0x000fe80003800000 */
[----:B------:R3:W-:Y:S01]  /*2e50*/  @!P4 STG.E.U8 desc[UR38][R6.64+0x28], R13 ;  /* 0x0000280d0600c986 */ /* 0x0007e2000c101126 */
[----:B------:R-:W-:Y:S05]  /*2e60*/  @P3 BRA `(.L_x_77) ;  /* 0x00000000000c3947 */ /* 0x000fea0003800000 */
[----:B------:R-:W3:Y:S02]  /*2e70*/  LDG.E.U8 R96, desc[UR38][R10.64+0x29] ;  /* 0x000029260a607981 */ /* 0x000ee4000c1e1100 */
[----:B---3--:R-:W-:-:S05]  /*2e80*/  PRMT R13, R96, 0x8880, RZ ;  /* 0x00008880600d7816 */ /* 0x008fca00000000ff */
[----:B------:R-:W-:-:S07]  /*2e90*/  IMAD R14, R13, R88, RZ ;  /* 0x000000580d0e7224 */ /* 0x000fce00078e02ff */
.L_x_77:
[----:B------:R-:W-:Y:S05]  /*2ea0*/  BSYNC B1 ;  /* 0x0000000000017941 */ /* 0x000fea0003800000 */
.L_x_76:
[----:B------:R-:W-:Y:S01]  /*2eb0*/  @!P3 IMAD R47, R47, R19, R14 ;  /* 0x000000132f2fb224 */ /* 0x000fe200078e020e */
[----:B------:R-:W-:Y:S04]  /*2ec0*/  BSSY B1, `(.L_x_78) ;  /* 0x0000006000017945 */ /* 0x000fe80003800000 */
[----:B------:R0:W-:Y:S01]  /*2ed0*/  @!P3 STG.E.U8 desc[UR38][R6.64+0x29], R47 ;  /* 0x0000292f0600b986 */ /* 0x0001e2000c101126 */
[----:B------:R-:W-:Y:S05]  /*2ee0*/  @P5 BRA `(.L_x_79) ;  /* 0x00000000000c5947 */ /* 0x000fea0003800000 */
[----:B------:R-:W3:Y:S02]  /*2ef0*/  LDG.E.U8 R96, desc[UR38][R8.64+0x30] ;  /* 0x0000302608607981 */ /* 0x000ee4000c1e1100 */
[----:B---3--:R-:W-:-:S05]  /*2f00*/  PRMT R13, R96, 0x8880, RZ ;  /* 0x00008880600d7816 */ /* 0x008fca00000000ff */
[----:B------:R-:W-:-:S07]  /*2f10*/  IMAD R14, R13, R88, RZ ;  /* 0x000000580d0e7224 */ /* 0x000fce00078e02ff */
.L_x_79:
[----:B------:R-:W-:Y:S05]  /*2f20*/  BSYNC B1 ;  /* 0x0000000000017941 */ /* 0x000fea0003800000 */
.L_x_78:
[----:B---3--:R-:W-:Y:S01]  /*2f30*/  @!P5 IMAD R13, R48, R19, R14 ;  /* 0x00000013300dd224 */ /* 0x008fe200078e020e */
[----:B------:R-:W-:Y:S04]  /*2f40*/  BSSY B1, `(.L_x_80) ;  /* 0x0000006000017945 */ /* 0x000fe80003800000 */
[----:B------:R3:W-:Y:S01]  /*2f50*/  @!P5 STG.E.U8 desc[UR38][R4.64+0x30], R13 ;  /* 0x0000300d0400d986 */ /* 0x0007e2000c101126 */
[----:B------:R-:W-:Y:S05]  /*2f60*/  @P2 BRA `(.L_x_81) ;  /* 0x00000000000c2947 */ /* 0x000fea0003800000 */
[----:B------:R-:W3:Y:S02]  /*2f70*/  LDG.E.U8 R96, desc[UR38][R8.64+0x31] ;  /* 0x0000312608607981 */ /* 0x000ee4000c1e1100 */
[----:B---3--:R-:W-:-:S05]  /*2f80*/  PRMT R13, R96, 0x8880, RZ ;  /* 0x00008880600d7816 */ /* 0x008fca00000000ff */
[----:B------:R-:W-:-:S07]  /*2f90*/  IMAD R14, R13, R88, RZ ;  /* 0x000000580d0e7224 */ /* 0x000fce00078e02ff */
.L_x_81:
[----:B------:R-:W-:Y:S05]  /*2fa0*/  BSYNC B1 ;  /* 0x0000000000017941 */ /* 0x000fea0003800000 */
.L_x_80:
        /* <DEDUP_REMOVED lines=11> */
.L_x_83:
[----:B------:R-:W-:Y:S05]  /*3060*/  BSYNC B1 ;  /* 0x0000000000017941 */ /* 0x000fea0003800000 */
.L_x_82:
[----:B---3--:R-:W-:Y:S01]  /*3070*/  @!P4 IMAD R13, R50, R19, R14 ;  /* 0x00000013320dc224 */ /* 0x008fe200078e020e */
[----:B------:R-:W-:Y:S04]  /*3080*/  BSSY B1, `(.L_x_84) ;  /* 0x0000006000017945 */ /* 0x000fe80003800000 */
[----:B------:R3:W-:Y:S01]  /*3090*/  @!P4 STG.E.U8 desc[UR38][R6.64+0x30], R13 ;  /* 0x0000300d0600c986 */ /* 0x0007e2000c101126 */
[----:B------:R-:W-:Y:S05]  /*30a0*/  @P3 BRA `(.L_x_85) ;  /* 0x00000000000c3947 */ /* 0x000fea0003800000 */
[----:B------:R-:W3:Y:S02]  /*30b0*/  LDG.E.U8 R96, desc[UR38][R10.64+0x31] ;  /* 0x000031260a607981 */ /* 0x000ee4000c1e1100 */
[----:B---3--:R-:W-:-:S05]  /*30c0*/  PRMT R13, R96, 0x8880, RZ ;  /* 0x00008880600d7816 */ /* 0x008fca00000000ff */
[----:B------:R-:W-:-:S07]  /*30d0*/  IMAD R14, R13, R88, RZ ;  /* 0x000000580d0e7224 */ /* 0x000fce00078e02ff */
.L_x_85:
[----:B------:R-:W-:Y:S05]  /*30e0*/  BSYNC B1 ;  /* 0x0000000000017941 */ /* 0x000fea0003800000 */
.L_x_84:
[----:B------:R-:W-:Y:S01]  /*30f0*/  @!P3 IMAD R51, R51, R19, R14 ;  /* 0x000000133333b224 */ /* 0x000fe200078e020e */
[----:B------:R-:W-:Y:S04]  /*3100*/  BSSY B1, `(.L_x_86) ;  /* 0x0000006000017945 */ /* 0x000fe80003800000 */
[----:B------:R0:W-:Y:S01]  /*3110*/  @!P3 STG.E.U8 desc[UR38][R6.64+0x31], R51 ;  /* 0x000031330600b986 */ /* 0x0001e2000c101126 */
[----:B------:R-:W-:Y:S05]  /*3120*/  @P5 BRA `(.L_x_87) ;  /* 0x00000000000c5947 */ /* 0x000fea0003800000 */
[----:B------:R-:W3:Y:S02]  /*3130*/  LDG.E.U8 R96, desc[UR38][R8.64+0x38] ;  /* 0x0000382608607981 */ /* 0x000ee4000c1e1100 */
[----:B---3--:R-:W-:-:S05]  /*3140*/  PRMT R13, R96, 0x8880, RZ ;  /* 0x00008880600d7816 */ /* 0x008fca00000000ff */
[----:B------:R-:W-:-:S07]  /*3150*/  IMAD R14, R13, R88, RZ ;  /* 0x000000580d0e7224 */ /* 0x000fce00078e02ff */
.L_x_87:
[----:B------:R-:W-:Y:S05]  /*3160*/  BSYNC B1 ;  /* 0x0000000000017941 */ /* 0x000fea0003800000 */
.L_x_86:
[----:B---3--:R-:W-:Y:S01]  /*3170*/  @!P5 IMAD R13, R52, R19, R14 ;  /* 0x00000013340dd224 */ /* 0x008fe200078e020e */
[----:B------:R-:W-:Y:S04]  /*3180*/  BSSY B1, `(.L_x_88) ;  /* 0x0000006000017945 */ /* 0x000fe80003800000 */
[----:B------:R3:W-:Y:S01]  /*3190*/  @!P5 STG.E.U8 desc[UR38][R4.64+0x38], R13 ;  /* 0x0000380d0400d986 */ /* 0x0007e2000c101126 */
[----:B------:R-:W-:Y:S05]  /*31a0*/  @P2 BRA `(.L_x_89) ;  /* 0x00000000000c2947 */ /* 0x000fea0003800000 */
[----:B------:R-:W3:Y:S02]  /*31b0*/  LDG.E.U8 R96, desc[UR38][R8.64+0x39] ;  /* 0x0000392608607981 */ /* 0x000ee4000c1e1100 */
[----:B---3--:R-:W-:-:S05]  /*31c0*/  PRMT R13, R96, 0x8880, RZ ;  /* 0x00008880600d7816 */ /* 0x008fca00000000ff */
[----:B------:R-:W-:-:S07]  /*31d0*/  IMAD R14, R13, R88, RZ ;  /* 0x000000580d0e7224 */ /* 0x000fce00078e02ff */
.L_x_89:
[----:B------:R-:W-:Y:S05]  /*31e0*/  BSYNC B1 ;  /* 0x0000000000017941 */ /* 0x000fea0003800000 */
.L_x_88:
        /* <DEDUP_REMOVED lines=11> */
.L_x_91:
[----:B------:R-:W-:Y:S05]  /*32a0*/  BSYNC B1 ;  /* 0x0000000000017941 */ /* 0x000fea0003800000 */
.L_x_90:
[----:B---3--:R-:W-:Y:S01]  /*32b0*/  @!P4 IMAD R13, R54, R19, R14 ;  /* 0x00000013360dc224 */ /* 0x008fe200078e020e */
[----:B------:R-:W-:Y:S04]  /*32c0*/  BSSY B1, `(.L_x_92) ;  /* 0x0000006000017945 */ /* 0x000fe80003800000 */
[----:B------:R3:W-:Y:S01]  /*32d0*/  @!P4 STG.E.U8 desc[UR38][R6.64+0x38], R13 ;  /* 0x0000380d0600c986 */ /* 0x0007e2000c101126 */
[----:B------:R-:W-:Y:S05]  /*32e0*/  @P3 BRA `(.L_x_93) ;  /* 0x00000000000c3947 */ /* 0x000fea0003800000 */
[----:B------:R-:W3:Y:S02]  /*32f0*/  LDG.E.U8 R96, desc[UR38][R10.64+0x39] ;  /* 0x000039260a607981 */ /* 0x000ee4000c1e1100 */
[----:B---3--:R-:W-:-:S05]  /*3300*/  PRMT R13, R96, 0x8880, RZ ;  /* 0x00008880600d7816 */ /* 0x008fca00000000ff */
[----:B------:R-:W-:-:S07]  /*3310*/  IMAD R14, R13, R88, RZ ;  /* 0x000000580d0e7224 */ /* 0x000fce00078e02ff */
.L_x_93:
[----:B------:R-:W-:Y:S05]  /*3320*/  BSYNC B1 ;  /* 0x0000000000017941 */ /* 0x000fea0003800000 */
.L_x_92:
[----:B------:R-:W-:Y:S01]  /*3330*/  @!P3 IMAD R55, R55, R19, R14 ;  /* 0x000000133737b224 */ /* 0x000fe200078e020e */
[----:B------:R-:W-:Y:S04]  /*3340*/  BSSY B1, `(.L_x_94) ;  /* 0x0000006000017945 */ /* 0x000fe80003800000 */
[----:B------:R0:W-:Y:S01]  /*3350*/  @!P3 STG.E.U8 desc[UR38][R6.64+0x39], R55 ;  /* 0x000039370600b986 */ /* 0x0001e2000c101126 */
[----:B------:R-:W-:Y:S05]  /*3360*/  @P5 BRA `(.L_x_95) ;  /* 0x00000000000c5947 */ /* 0x000fea0003800000 */
[----:B------:R-:W3:Y:S02]  /*3370*/  LDG.E.U8 R96, desc[UR38][R8.64+0x40] ;  /* 0x0000402608607981 */ /* 0x000ee4000c1e1100 */
[----:B---3--:R-:W-:-:S05]  /*3380*/  PRMT R13, R96, 0x8880, RZ ;  /* 0x00008880600d7816 */ /* 0x008fca00000000ff */
[----:B------:R-:W-:-:S07]  /*3390*/  IMAD R14, R13, R88, RZ ;  /* 0x000000580d0e7224 */ /* 0x000fce00078e02ff */
.L_x_95:
[----:B------:R-:W-:Y:S05]  /*33a0*/  BSYNC B1 ;  /* 0x0000000000017941 */ /* 0x000fea0003800000 */
.L_x_94:
[----:B---3--:R-:W-:Y:S01]  /*33b0*/  @!P5 IMAD R13, R56, R19, R14 ;  /* 0x00000013380dd224 */ /* 0x008fe200078e020e */
[----:B------:R-:W-:Y:S04]  /*33c0*/  BSSY B1, `(.L_x_96) ;  /* 0x0000006000017945 */ /* 0x000fe80003800000 */
[----:B------:R3:W-:Y:S01]  /*33d0*/  @!P5 STG.E.U8 desc[UR38][R4.64+0x40], R13 ;  /* 0x0000400d0400d986 */ /* 0x0007e2000c101126 */
[----:B------:R-:W-:Y:S05]  /*33e0*/  @P2 BRA `(.L_x_97) ;  /* 0x00000000000c2947 */ /* 0x000fea0003800000 */
[----:B------:R-:W3:Y:S02]  /*33f0*/  LDG.E.U8 R96, desc[UR38][R8.64+0x41] ;  /* 0x0000412608607981 */ /* 0x000ee4000c1e1100 */
[----:B---3--:R-:W-:-:S05]  /*3400*/  PRMT R13, R96, 0x8880, RZ ;  /* 0x00008880600d7816 */ /* 0x008fca00000000ff */
[----:B------:R-:W-:-:S07]  /*3410*/  IMAD R14, R13, R88, RZ ;  /* 0x000000580d0e7224 */ /* 0x000fce00078e02ff */
.L_x_97:
[----:B------:R-:W-:Y:S05]  /*3420*/  BSYNC B1 ;  /* 0x0000000000017941 */ /* 0x000fea0003800000 */
.L_x_96:
        /* <DEDUP_REMOVED lines=11> */
.L_x_99:
[----:B------:R-:W-:Y:S05]  /*34e0*/  BSYNC B1 ;  /* 0x0000000000017941 */ /* 0x000fea0003800000 */
.L_x_98:
[----:B---3--:R-:W-:Y:S01]  /*34f0*/  @!P4 IMAD R13, R58, R19, R14 ;  /* 0x000000133a0dc224 */ /* 0x008fe200078e020e */
[----:B------:R-:W-:Y:S04]  /*3500*/  BSSY B1, `(.L_x_100) ;  /* 0x0000006000017945 */ /* 0x000fe80003800000 */
[----:B------:R3:W-:Y:S01]  /*3510*/  @!P4 STG.E.U8 desc[UR38][R6.64+0x40], R13 ;  /* 0x0000400d0600c986 */ /* 0x0007e2000c101126 */
[----:B------:R-:W-:Y:S05]  /*3520*/  @P3 BRA `(.L_x_101) ;  /* 0x00000000000c3947 */ /* 0x000fea0003800000 */
[----:B------:R-:W3:Y:S02]  /*3530*/  LDG.E.U8 R96, desc[UR38][R10.64+0x41] ;  /* 0x000041260a607981 */ /* 0x000ee4000c1e1100 */
[----:B---3--:R-:W-:-:S05]  /*3540*/  PRMT R13, R96, 0x8880, RZ ;  /* 0x00008880600d7816 */ /* 0x008fca00000000ff */
[----:B------:R-:W-:-:S07]  /*3550*/  IMAD R14, R13, R88, RZ ;  /* 0x000000580d0e7224 */ /* 0x000fce00078e02ff */
.L_x_101:
[----:B------:R-:W-:Y:S05]  /*3560*/  BSYNC B1 ;  /* 0x0000000000017941 */ /* 0x000fea0003800000 */
.L_x_100:
[----:B------:R-:W-:Y:S01]  /*3570*/  @!P3 IMAD R59, R59, R19, R14 ;  /* 0x000000133b3bb224 */ /* 0x000fe200078e020e */
[----:B------:R-:W-:Y:S04]  /*3580*/  BSSY B1, `(.L_x_102) ;  /* 0x0000006000017945 */ /* 0x000fe80003800000 */
[----:B------:R0:W-:Y:S01]  /*3590*/  @!P3 STG.E.U8 desc[UR38][R6.64+0x41], R59 ;  /* 0x0000413b0600b986 */ /* 0x0001e2000c101126 */
[----:B------:R-:W-:Y:S05]  /*35a0*/  @P5 BRA `(.L_x_103) ;  /* 0x00000000000c5947 */ /* 0x000fea0003800000 */
[----:B------:R-:W3:Y:S02]  /*35b0*/  LDG.E.U8 R96, desc[UR38][R8.64+0x48] ;  /* 0x0000482608607981 */ /* 0x000ee4000c1e1100 */
[----:B---3--:R-:W-:-:S05]  /*35c0*/  PRMT R13, R96, 0x8880, RZ ;  /* 0x00008880600d7816 */ /* 0x008fca00000000ff */
[----:B------:R-:W-:-:S07]  /*35d0*/  IMAD R14, R13, R88, RZ ;  /* 0x000000580d0e7224 */ /* 0x000fce00078e02ff */
.L_x_103:
[----:B------:R-:W-:Y:S05]  /*35e0*/  BSYNC B1 ;  /* 0x0000000000017941 */ /* 0x000fea0003800000 */
.L_x_102:
[----:B---3--:R-:W-:Y:S01]  /*35f0*/  @!P5 IMAD R13, R60, R19, R14 ;  /* 0x000000133c0dd224 */ /* 0x008fe200078e020e */
[----:B------:R-:W-:Y:S04]  /*3600*/  BSSY B1, `(.L_x_104) ;  /* 0x0000006000017945 */ /* 0x000fe80003800000 */
[----:B------:R3:W-:Y:S01]  /*3610*/  @!P5 STG.E.U8 desc[UR38][R4.64+0x48], R13 ;  /* 0x0000480d0400d986 */ /* 0x0007e2000c101126 */
[----:B------:R-:W-:Y:S05]  /*3620*/  @P2 BRA `(.L_x_105) ;  /* 0x00000000000c2947 */ /* 0x000fea0003800000 */
[----:B------:R-:W3:Y:S02]  /*3630*/  LDG.E.U8 R96, desc[UR38][R8.64+0x49] ;  /* 0x0000492608607981 */ /* 0x000ee4000c1e1100 */
[----:B---3--:R-:W-:-:S05]  /*3640*/  PRMT R13, R96, 0x8880, RZ ;  /* 0x00008880600d7816 */ /* 0x008fca00000000ff */
[----:B------:R-:W-:-:S07]  /*3650*/  IMAD R14, R13, R88, RZ ;  /* 0x000000580d0e7224 */ /* 0x000fce00078e02ff */
.L_x_105:
[----:B------:R-:W-:Y:S05]  /*3660*/  BSYNC B1 ;  /* 0x0000000000017941 */ /* 0x000fea0003800000 */
.L_x_104:
        /* <DEDUP_REMOVED lines=11> */
.L_x_107:
[----:B------:R-:W-:Y:S05]  /*3720*/  BSYNC B1 ;  /* 0x0000000000017941 */ /* 0x000fea0003800000 */
.L_x_106:
[----:B---3--:R-:W-:Y:S01]  /*3730*/  @!P4 IMAD R13, R62, R19, R14 ;  /* 0x000000133e0dc224 */ /* 0x008fe200078e020e */
[----:B------:R-:W-:Y:S04]  /*3740*/  BSSY B1, `(.L_x_108) ;  /* 0x0000006000017945 */ /* 0x000fe80003800000 */
[----:B------:R3:W-:Y:S01]  /*3750*/  @!P4 STG.E.U8 desc[UR38][R6.64+0x48], R13 ;  /* 0x0000480d0600c986 */ /* 0x0007e2000c101126 */
[----:B------:R-:W-:Y:S05]  /*3760*/  @P3 BRA `(.L_x_109) ;  /* 0x00000000000c3947 */ /* 0x000fea0003800000 */
[----:B------:R-:W3:Y:S02]  /*3770*/  LDG.E.U8 R96, desc[UR38][R10.64+0x49] ;  /* 0x000049260a607981 */ /* 0x000ee4000c1e1100 */
[----:B---3--:R-:W-:-:S05]  /*3780*/  PRMT R13, R96, 0x8880, RZ ;  /* 0x00008880600d7816 */ /* 0x008fca00000000ff */
[----:B------:R-:W-:-:S07]  /*3790*/  IMAD R14, R13, R88, RZ ;  /* 0x000000580d0e7224 */ /* 0x000fce00078e02ff */
.L_x_109:
[----:B------:R-:W-:Y:S05]  /*37a0*/  BSYNC B1 ;  /* 0x0000000000017941 */ /* 0x000fea0003800000 */
.L_x_108:
[----:B------:R-:W-:Y:S01]  /*37b0*/  @!P3 IMAD R63, R63, R19, R14 ;  /* 0x000000133f3fb224 */ /* 0x000fe200078e020e */
[----:B------:R-:W-:Y:S04]  /*37c0*/  BSSY B1, `(.L_x_110) ;  /* 0x0000006000017945 */ /* 0x000fe80003800000 */
[----:B------:R0:W-:Y:S01]  /*37d0*/  @!P3 STG.E.U8 desc[UR38][R6.64+0x49], R63 ;  /* 0x0000493f0600b986 */ /* 0x0001e2000c101126 */
[----:B------:R-:W-:Y:S05]  /*37e0*/  @P5 BRA `(.L_x_111) ;  /* 0x00000000000c5947 */ /* 0x000fea0003800000 */
[----:B------:R-:W3:Y:S02]  /*37f0*/  LDG.E.U8 R96, desc[UR38][R8.64+0x50] ;  /* 0x0000502608607981 */ /* 0x000ee4000c1e1100 */
[----:B---3--:R-:W-:-:S05]  /*3800*/  PRMT R13, R96, 0x8880, RZ ;  /* 0x00008880600d7816 */ /* 0x008fca00000000ff */
[----:B------:R-:W-:-:S07]  /*3810*/  IMAD R14, R13, R88, RZ ;  /* 0x000000580d0e7224 */ /* 0x000fce00078e02ff */
.L_x_111:
[----:B------:R-:W-:Y:S05]  /*3820*/  BSYNC B1 ;  /* 0x0000000000017941 */ /* 0x000fea0003800000 */
.L_x_110:
[----:B---3--:R-:W-:Y:S01]  /*3830*/  @!P5 IMAD R13, R64, R19, R14 ;  /* 0x00000013400dd224 */ /* 0x008fe200078e020e */
[----:B------:R-:W-:Y:S04]  /*3840*/  BSSY B1, `(.L_x_112) ;  /* 0x0000006000017945 */ /* 0x000fe80003800000 */
[----:B------:R3:W-:Y:S01]  /*3850*/  @!P5 STG.E.U8 desc[UR38][R4.64+0x50], R13 ;  /* 0x0000500d0400d986 */ /* 0x0007e2000c101126 */
[----:B------:R-:W-:Y:S05]  /*3860*/  @P2 BRA `(.L_x_113) ;  /* 0x00000000000c2947 */ /* 0x000fea0003800000 */
[----:B------:R-:W3:Y:S02]  /*3870*/  LDG.E.U8 R96, desc[UR38][R8.64+0x51] ;  /* 0x0000512608607981 */ /* 0x000ee4000c1e1100 */
[----:B---3--:R-:W-:-:S05]  /*3880*/  PRMT R13, R96, 0x8880, RZ ;  /* 0x00008880600d7816 */ /* 0x008fca00000000ff */
[----:B------:R-:W-:-:S07]  /*3890*/  IMAD R14, R13, R88, RZ ;  /* 0x000000580d0e7224 */ /* 0x000fce00078e02ff */
.L_x_113:
[----:B------:R-:W-:Y:S05]  /*38a0*/  BSYNC B1 ;  /* 0x0000000000017941 */ /* 0x000fea0003800000 */
.L_x_112:
        /* <DEDUP_REMOVED lines=11> */
.L_x_115:
[----:B------:R-:W-:Y:S05]  /*3960*/  BSYNC B1 ;  /* 0x0000000000017941 */ /* 0x000fea0003800000 */
.L_x_114:
[----:B---3--:R-:W-:Y:S01]  /*3970*/  @!P4 IMAD R13, R66, R19, R14 ;  /* 0x00000013420dc224 */ /* 0x008fe200078e020e */
[----:B------:R-:W-:Y:S04]  /*3980*/  BSSY B1, `(.L_x_116) ;  /* 0x0000006000017945 */ /* 0x000fe80003800000 */
[----:B------:R3:W-:Y:S01]  /*3990*/  @!P4 STG.E.U8 desc[UR38][R6.64+0x50], R13 ;  /* 0x0000500d0600c986 */ /* 0x0007e2000c101126 */
[----:B------:R-:W-:Y:S05]  /*39a0*/  @P3 BRA `(.L_x_117) ;  /* 0x00000000000c3947 */ /* 0x000fea0003800000 */
[----:B------:R-:W3:Y:S02]  /*39b0*/  LDG.E.U8 R96, desc[UR38][R10.64+0x51] ;  /* 0x000051260a607981 */ /* 0x000ee4000c1e1100 */
[----:B---3--:R-:W-:-:S05]  /*39c0*/  PRMT R13, R96, 0x8880, RZ ;  /* 0x00008880600d7816 */ /* 0x008fca00000000ff */
[----:B------:R-:W-:-:S07]  /*39d0*/  IMAD R14, R13, R88, RZ ;  /* 0x000000580d0e7224 */ /* 0x000fce00078e02ff */
.L_x_117:
[----:B------:R-:W-:Y:S05]  /*39e0*/  BSYNC B1 ;  /* 0x0000000000017941 */ /* 0x000fea0003800000 */
.L_x_116:
[----:B------:R-:W-:Y:S01]  /*39f0*/  @!P3 IMAD R67, R67, R19, R14 ;  /* 0x000000134343b224 */ /* 0x000fe200078e020e */
[----:B------:R-:W-:Y:S04]  /*3a00*/  BSSY B1, `(.L_x_118) ;  /* 0x0000006000017945 */ /* 0x000fe80003800000 */
[----:B------:R0:W-:Y:S01]  /*3a10*/  @!P3 STG.E.U8 desc[UR38][R6.64+0x51], R67 ;  /* 0x000051430600b986 */ /* 0x0001e2000c101126 */
[----:B------:R-:W-:Y:S05]  /*3a20*/  @P5 BRA `(.L_x_119) ;  /* 0x00000000000c5947 */ /* 0x000fea0003800000 */
[----:B------:R-:W3:Y:S02]  /*3a30*/  LDG.E.U8 R96, desc[UR38][R8.64+0x58] ;  /* 0x0000582608607981 */ /* 0x000ee4000c1e1100 */
[----:B---3--:R-:W-:-:S05]  /*3a40*/  PRMT R13, R96, 0x8880, RZ ;  /* 0x00008880600d7816 */ /* 0x008fca00000000ff */
[----:B------:R-:W-:-:S07]  /*3a50*/  IMAD R14, R13, R88, RZ ;  /* 0x000000580d0e7224 */ /* 0x000fce00078e02ff */
.L_x_119:
[----:B------:R-:W-:Y:S05]  /*3a60*/  BSYNC B1 ;  /* 0x0000000000017941 */ /* 0x000fea0003800000 */
.L_x_118:
[----:B---3--:R-:W-:Y:S01]  /*3a70*/  @!P5 IMAD R13, R68, R19, R14 ;  /* 0x00000013440dd224 */ /* 0x008fe200078e020e */
[----:B------:R-:W-:Y:S04]  /*3a80*/  BSSY B1, `(.L_x_120) ;  /* 0x0000006000017945 */ /* 0x000fe80003800000 */
[----:B------:R3:W-:Y:S01]  /*3a90*/  @!P5 STG.E.U8 desc[UR38][R4.64+0x58], R13 ;  /* 0x0000580d0400d986 */ /* 0x0007e2000c101126 */
[----:B------:R-:W-:Y:S05]  /*3aa0*/  @P2 BRA `(.L_x_121) ;  /* 0x00000000000c2947 */ /* 0x000fea0003800000 */
[----:B------:R-:W3:Y:S02]  /*3ab0*/  LDG.E.U8 R96, desc[UR38][R8.64+0x59] ;  /* 0x0000592608607981 */ /* 0x000ee4000c1e1100 */
[----:B---3--:R-:W-:-:S05]  /*3ac0*/  PRMT R13, R96, 0x8880, RZ ;  /* 0x00008880600d7816 */ /* 0x008fca00000000ff */
[----:B------:R-:W-:-:S07]  /*3ad0*/  IMAD R14, R13, R88, RZ ;  /* 0x000000580d0e7224 */ /* 0x000fce00078e02ff */
.L_x_121:
[----:B------:R-:W-:Y:S05]  /*3ae0*/  BSYNC B1 ;  /* 0x0000000000017941 */ /* 0x000fea0003800000 */
.L_x_120:
        /* <DEDUP_REMOVED lines=11> */
.L_x_123:
[----:B------:R-:W-:Y:S05]  /*3ba0*/  BSYNC B1 ;  /* 0x0000000000017941 */ /* 0x000fea0003800000 */
.L_x_122:
[----:B---3--:R-:W-:Y:S01]  /*3bb0*/  @!P4 IMAD R13, R70, R19, R14 ;  /* 0x00000013460dc224 */ /* 0x008fe200078e020e */
[----:B------:R-:W-:Y:S04]  /*3bc0*/  BSSY B1, `(.L_x_124) ;  /* 0x0000006000017945 */ /* 0x000fe80003800000 */
[----:B------:R3:W-:Y:S01]  /*3bd0*/  @!P4 STG.E.U8 desc[UR38][R6.64+0x58], R13 ;  /* 0x0000580d0600c986 */ /* 0x0007e2000c101126 */
[----:B------:R-:W-:Y:S05]  /*3be0*/  @P3 BRA `(.L_x_125) ;  /* 0x00000000000c3947 */ /* 0x000fea0003800000 */
[----:B------:R-:W3:Y:S02]  /*3bf0*/  LDG.E.U8 R96, desc[UR38][R10.64+0x59] ;  /* 0x000059260a607981 */ /* 0x000ee4000c1e1100 */
[----:B---3--:R-:W-:-:S05]  /*3c00*/  PRMT R13, R96, 0x8880, RZ ;  /* 0x00008880600d7816 */ /* 0x008fca00000000ff */
[----:B------:R-:W-:-:S07]  /*3c10*/  IMAD R14, R13, R88, RZ ;  /* 0x000000580d0e7224 */ /* 0x000fce00078e02ff */
.L_x_125:
[----:B------:R-:W-:Y:S05]  /*3c20*/  BSYNC B1 ;  /* 0x0000000000017941 */ /* 0x000fea0003800000 */
.L_x_124:
[----:B------:R-:W-:Y:S01]  /*3c30*/  @!P3 IMAD R71, R71, R19, R14 ;  /* 0x000000134747b224 */ /* 0x000fe200078e020e */
[----:B------:R-:W-:Y:S04]  /*3c40*/  BSSY B1, `(.L_x_126) ;  /* 0x0000006000017945 */ /* 0x000fe80003800000 */
[----:B------:R0:W-:Y:S01]  /*3c50*/  @!P3 STG.E.U8 desc[UR38][R6.64+0x59], R71 ;  /* 0x000059470600b986 */ /* 0x0001e2000c101126 */
[----:B------:R-:W-:Y:S05]  /*3c60*/  @P5 BRA `(.L_x_127) ;  /* 0x00000000000c5947 */ /* 0x000fea0003800000 */
[----:B------:R-:W3:Y:S02]  /*3c70*/  LDG.E.U8 R96, desc[UR38][R8.64+0x60] ;  /* 0x0000602608607981 */ /* 0x000ee4000c1e1100 */
[----:B---3--:R-:W-:-:S05]  /*3c80*/  PRMT R13, R96, 0x8880, RZ ;  /* 0x00008880600d7816 */ /* 0x008fca00000000ff */
[----:B------:R-:W-:-:S07]  /*3c90*/  IMAD R14, R13, R88, RZ ;  /* 0x000000580d0e7224 */ /* 0x000fce00078e02ff */
.L_x_127:
[----:B------:R-:W-:Y:S05]  /*3ca0*/  BSYNC B1 ;  /* 0x0000000000017941 */ /* 0x000fea0003800000 */
.L_x_126:
[----:B---3--:R-:W-:Y:S01]  /*3cb0*/  @!P5 IMAD R13, R72, R19, R14 ;  /* 0x00000013480dd224 */ /* 0x008fe200078e020e */
[----:B------:R-:W-:Y:S04]  /*3cc0*/  BSSY B1, `(.L_x_128) ;  /* 0x0000006000017945 */ /* 0x000fe80003800000 */
[----:B------:R3:W-:Y:S01]  /*3cd0*/  @!P5 STG.E.U8 desc[UR38][R4.64+0x60], R13 ;  /* 0x0000600d0400d986 */ /* 0x0007e2000c101126 */
[----:B------:R-:W-:Y:S05]  /*3ce0*/  @P2 BRA `(.L_x_129) ;  /* 0x00000000000c2947 */ /* 0x000fea0003800000 */
[----:B------:R-:W3:Y:S02]  /*3cf0*/  LDG.E.U8 R96, desc[UR38][R8.64+0x61] ;  /* 0x0000612608607981 */ /* 0x000ee4000c1e1100 */
[----:B---3--:R-:W-:-:S05]  /*3d00*/  PRMT R13, R96, 0x8880, RZ ;  /* 0x00008880600d7816 */ /* 0x008fca00000000ff */
[----:B------:R-:W-:-:S07]  /*3d10*/  IMAD R14, R13, R88, RZ ;  /* 0x000000580d0e7224 */ /* 0x000fce00078e02ff */
.L_x_129:
[----:B------:R-:W-:Y:S05]  /*3d20*/  BSYNC B1 ;  /* 0x0000000000017941 */ /* 0x000fea0003800000 */
.L_x_128:
        /* <DEDUP_REMOVED lines=11> */
.L_x_131:
[----:B------:R-:W-:Y:S05]  /*3de0*/  BSYNC B1 ;  /* 0x0000000000017941 */ /* 0x000fea0003800000 */
.L_x_130:
[----:B---3--:R-:W-:Y:S01]  /*3df0*/  @!P4 IMAD R13, R74, R19, R14 ;  /* 0x000000134a0dc224 */ /* 0x008fe200078e020e */
[----:B------:R-:W-:Y:S04]  /*3e00*/  BSSY B1, `(.L_x_132) ;  /* 0x0000006000017945 */ /* 0x000fe80003800000 */
[----:B------:R3:W-:Y:S01]  /*3e10*/  @!P4 STG.E.U8 desc[UR38][R6.64+0x60], R13 ;  /* 0x0000600d0600c986 */ /* 0x0007e2000c101126 */
[----:B------:R-:W-:Y:S05]  /*3e20*/  @P3 BRA `(.L_x_133) ;  /* 0x00000000000c3947 */ /* 0x000fea0003800000 */
[----:B------:R-:W3:Y:S02]  /*3e30*/  LDG.E.U8 R96, desc[UR38][R10.64+0x61] ;  /* 0x000061260a607981 */ /* 0x000ee4000c1e1100 */
[----:B---3--:R-:W-:-:S05]  /*3e40*/  PRMT R13, R96, 0x8880, RZ ;  /* 0x00008880600d7816 */ /* 0x008fca00000000ff */
[----:B------:R-:W-:-:S07]  /*3e50*/  IMAD R14, R13, R88, RZ ;  /* 0x000000580d0e7224 */ /* 0x000fce00078e02ff */
.L_x_133:
[----:B------:R-:W-:Y:S05]  /*3e60*/  BSYNC B1 ;  /* 0x0000000000017941 */ /* 0x000fea0003800000 */
.L_x_132:
[----:B------:R-:W-:Y:S01]  /*3e70*/  @!P3 IMAD R75, R75, R19, R14 ;  /* 0x000000134b4bb224 */ /* 0x000fe200078e020e */
[----:B------:R-:W-:Y:S04]  /*3e80*/  BSSY B1, `(.L_x_134) ;  /* 0x0000006000017945 */ /* 0x000fe80003800000 */
[----:B------:R0:W-:Y:S01]  /*3e90*/  @!P3 STG.E.U8 desc[UR38][R6.64+0x61], R75 ;  /* 0x0000614b0600b986 */ /* 0x0001e2000c101126 */
[----:B------:R-:W-:Y:S05]  /*3ea0*/  @P5 BRA `(.L_x_135) ;  /* 0x00000000000c5947 */ /* 0x000fea0003800000 */
[----:B------:R-:W3:Y:S02]  /*3eb0*/  LDG.E.U8 R96, desc[UR38][R8.64+0x68] ;  /* 0x0000682608607981 */ /* 0x000ee4000c1e1100 */
[----:B---3--:R-:W-:-:S05]  /*3ec0*/  PRMT R13, R96, 0x8880, RZ ;  /* 0x00008880600d7816 */ /* 0x008fca00000000ff */
[----:B------:R-:W-:-:S07]  /*3ed0*/  IMAD R14, R13, R88, RZ ;  /* 0x000000580d0e7224 */ /* 0x000fce00078e02ff */
.L_x_135:
[----:B------:R-:W-:Y:S05]  /*3ee0*/  BSYNC B1 ;  /* 0x0000000000017941 */ /* 0x000fea0003800000 */
.L_x_134:
[----:B---3--:R-:W-:Y:S01]  /*3ef0*/  @!P5 IMAD R13, R76, R19, R14 ;  /* 0x000000134c0dd224 */ /* 0x008fe200078e020e */
[----:B------:R-:W-:Y:S04]  /*3f00*/  BSSY B1, `(.L_x_136) ;  /* 0x0000006000017945 */ /* 0x000fe80003800000 */
[----:B------:R3:W-:Y:S01]  /*3f10*/  @!P5 STG.E.U8 desc[UR38][R4.64+0x68], R13 ;  /* 0x0000680d0400d986 */ /* 0x0007e2000c101126 */
[----:B------:R-:W-:Y:S05]  /*3f20*/  @P2 BRA `(.L_x_137) ;  /* 0x00000000000c2947 */ /* 0x000fea0003800000 */
[----:B------:R-:W3:Y:S02]  /*3f30*/  LDG.E.U8 R96, desc[UR38][R8.64+0x69] ;  /* 0x0000692608607981 */ /* 0x000ee4000c1e1100 */
[----:B---3--:R-:W-:-:S05]  /*3f40*/  PRMT R13, R96, 0x8880, RZ ;  /* 0x00008880600d7816 */ /* 0x008fca00000000ff */
[----:B------:R-:W-:-:S07]  /*3f50*/  IMAD R14, R13, R88, RZ ;  /* 0x000000580d0e7224 */ /* 0x000fce00078e02ff */
.L_x_137:
[----:B------:R-:W-:Y:S05]  /*3f60*/  BSYNC B1 ;  /* 0x0000000000017941 */ /* 0x000fea0003800000 */
.L_x_136:
        /* <DEDUP_REMOVED lines=11> */
.L_x_139:
[----:B------:R-:W-:Y:S05]  /*4020*/  BSYNC B1 ;  /* 0x0000000000017941 */ /* 0x000fea0003800000 */
.L_x_138:
[----:B---3--:R-:W-:Y:S01]  /*4030*/  @!P4 IMAD R13, R78, R19, R14 ;  /* 0x000000134e0dc224 */ /* 0x008fe200078e020e */
[----:B------:R-:W-:Y:S04]  /*4040*/  BSSY B1, `(.L_x_140) ;  /* 0x0000006000017945 */ /* 0x000fe80003800000 */
[----:B------:R3:W-:Y:S01]  /*4050*/  @!P4 STG.E.U8 desc[UR38][R6.64+0x68], R13 ;  /* 0x0000680d0600c986 */ /* 0x0007e2000c101126 */
[----:B------:R-:W-:Y:S05]  /*4060*/  @P3 BRA `(.L_x_141) ;  /* 0x00000000000c3947 */ /* 0x000fea0003800000 */
[----:B------:R-:W3:Y:S02]  /*4070*/  LDG.E.U8 R96, desc[UR38][R10.64+0x69] ;  /* 0x000069260a607981 */ /* 0x000ee4000c1e1100 */
[----:B---3--:R-:W-:-:S05]  /*4080*/  PRMT R13, R96, 0x8880, RZ ;  /* 0x00008880600d7816 */ /* 0x008fca00000000ff */
[----:B------:R-:W-:-:S07]  /*4090*/  IMAD R14, R13, R88, RZ ;  /* 0x000000580d0e7224 */ /* 0x000fce00078e02ff */
.L_x_141:
[----:B------:R-:W-:Y:S05]  /*40a0*/  BSYNC B1 ;  /* 0x0000000000017941 */ /* 0x000fea0003800000 */
.L_x_140:
[----:B------:R-:W-:Y:S01]  /*40b0*/  @!P3 IMAD R79, R79, R19, R14 ;  /* 0x000000134f4fb224 */ /* 0x000fe200078e020e */
[----:B------:R-:W-:Y:S04]  /*40c0*/  BSSY B1, `(.L_x_142) ;  /* 0x0000006000017945 */ /* 0x000fe80003800000 */
[----:B------:R0:W-:Y:S01]  /*40d0*/  @!P3 STG.E.U8 desc[UR38][R6.64+0x69], R79 ;  /* 0x0000694f0600b986 */ /* 0x0001e2000c101126 */
[----:B------:R-:W-:Y:S05]  /*40e0*/  @P5 BRA `(.L_x_143) ;  /* 0x00000000000c5947 */ /* 0x000fea0003800000 */
[----:B------:R-:W3:Y:S02]  /*40f0*/  LDG.E.U8 R96, desc[UR38][R8.64+0x70] ;  /* 0x0000702608607981 */ /* 0x000ee4000c1e1100 */
[----:B---3--:R-:W-:-:S05]  /*4100*/  PRMT R13, R96, 0x8880, RZ ;  /* 0x00008880600d7816 */ /* 0x008fca00000000ff */
[----:B------:R-:W-:-:S07]  /*4110*/  IMAD R14, R13, R88, RZ ;  /* 0x000000580d0e7224 */ /* 0x000fce00078e02ff */
.L_x_143:
[----:B------:R-:W-:Y:S05]  /*4120*/  BSYNC B1 ;  /* 0x0000000000017941 */ /* 0x000fea0003800000 */
.L_x_142:
[----:B---3--:R-:W-:Y:S01]  /*4130*/  @!P5 IMAD R13, R80, R19, R14 ;  /* 0x00000013500dd224 */ /* 0x008fe200078e020e */
[----:B------:R-:W-:Y:S04]  /*4140*/  BSSY B1, `(.L_x_144) ;  /* 0x0000006000017945 */ /* 0x000fe80003800000 */
[----:B------:R3:W-:Y:S01]  /*4150*/  @!P5 STG.E.U8 desc[UR38][R4.64+0x70], R13 ;  /* 0x0000700d0400d986 */ /* 0x0007e2000c101126 */
[----:B------:R-:W-:Y:S05]  /*4160*/  @P2 BRA `(.L_x_145) ;  /* 0x00000000000c2947 */ /* 0x000fea0003800000 */
[----:B------:R-:W3:Y:S02]  /*4170*/  LDG.E.U8 R96, desc[UR38][R8.64+0x71] ;  /* 0x0000712608607981 */ /* 0x000ee4000c1e1100 */
[----:B---3--:R-:W-:-:S05]  /*4180*/  PRMT R13, R96, 0x8880, RZ ;  /* 0x00008880600d7816 */ /* 0x008fca00000000ff */
[----:B------:R-:W-:-:S07]  /*4190*/  IMAD R14, R13, R88, RZ ;  /* 0x000000580d0e7224 */ /* 0x000fce00078e02ff */
.L_x_145:
[----:B------:R-:W-:Y:S05]  /*41a0*/  BSYNC B1 ;  /* 0x0000000000017941 */ /* 0x000fea0003800000 */
.L_x_144:
[----:B------:R-:W-:Y:S01]  /*41b0*/  ISETP.LT.OR P4, PT, R3, 0x71, !P0 ;  /* 0x000000710300780c */ /* 0x000fe20004781670 */
[----:B------:R-:W-:Y:S01]  /*41c0*/  @!P2 IMAD R81, R81, R19, R14 ;  /* 0x000000135151a224 */ /* 0x000fe200078e020e */
[----:B------:R-:W-:Y:S01]  /*41d0*/  BSSY B1, `(.L_x_146) ;  /* 0x000000a000017945 */ /* 0x000fe20003800000 */
[C---:B------:R-:W-:Y:S02]  /*41e0*/  ISETP.LT.OR P3, PT, R3.reuse, 0x72, !P0 ;  /* 0x000000720300780c */ /* 0x040fe40004761670 */
        /* <DEDUP_REMOVED lines=8> */
.L_x_147:
[----:B------:R-:W-:Y:S05]  /*4270*/  BSYNC B1 ;  /* 0x0000000000017941 */ /* 0x000fea0003800000 */
.L_x_146:
[----:B---3--:R-:W-:Y:S01]  /*4280*/  @!P4 IMAD R13, R82, R19, R14 ;  /* 0x00000013520dc224 */ /* 0x008fe200078e020e */
[----:B------:R-:W-:Y:S04]  /*4290*/  BSSY B1, `(.L_x_148) ;  /* 0x0000006000017945 */ /* 0x000fe80003800000 */
[----:B------:R3:W-:Y:S01]  /*42a0*/  @!P4 STG.E.U8 desc[UR38][R6.64+0x70], R13 ;  /* 0x0000700d0600c986 */ /* 0x0007e2000c101126 */
[----:B------:R-:W-:Y:S05]  /*42b0*/  @P3 BRA `(.L_x_149) ;  /* 0x00000000000c3947 */ /* 0x000fea0003800000 */
[----:B------:R-:W3:Y:S02]  /*42c0*/  LDG.E.U8 R96, desc[UR38][R10.64+0x71] ;  /* 0x000071260a607981 */ /* 0x000ee4000c1e1100 */
[----:B---3--:R-:W-:-:S05]  /*42d0*/  PRMT R13, R96, 0x8880, RZ ;  /* 0x00008880600d7816 */ /* 0x008fca00000000ff */
[----:B------:R-:W-:-:S07]  /*42e0*/  IMAD R14, R13, R88, RZ ;  /* 0x000000580d0e7224 */ /* 0x000fce00078e02ff */
.L_x_149:
[----:B------:R-:W-:Y:S05]  /*42f0*/  BSYNC B1 ;  /* 0x0000000000017941 */ /* 0x000fea0003800000 */
.L_x_148:
[----:B------:R-:W-:Y:S01]  /*4300*/  @!P3 IMAD R83, R83, R19, R14 ;  /* 0x000000135353b224 */ /* 0x000fe200078e020e */
[----:B------:R-:W-:Y:S04]  /*4310*/  BSSY B1, `(.L_x_150) ;  /* 0x0000006000017945 */ /* 0x000fe80003800000 */
[----:B------:R0:W-:Y:S01]  /*4320*/  @!P3 STG.E.U8 desc[UR38][R6.64+0x71], R83 ;  /* 0x000071530600b986 */ /* 0x0001e2000c101126 */
[----:B------:R-:W-:Y:S05]  /*4330*/  @P2 BRA `(.L_x_151) ;  /* 0x00000000000c2947 */ /* 0x000fea0003800000 */
[----:B------:R-:W3:Y:S02]  /*4340*/  LDG.E.U8 R96, desc[UR38][R8.64+0x78] ;  /* 0x0000782608607981 */ /* 0x000ee4000c1e1100 */
[----:B---3--:R-:W-:-:S05]  /*4350*/  PRMT R13, R96, 0x8880, RZ ;  /* 0x00008880600d7816 */ /* 0x008fca00000000ff */
[----:B------:R-:W-:-:S07]  /*4360*/  IMAD R14, R13, R88, RZ ;  /* 0x000000580d0e7224 */ /* 0x000fce00078e02ff */
.L_x_151:
[----:B------:R-:W-:Y:S05]  /*4370*/  BSYNC B1 ;  /* 0x0000000000017941 */ /* 0x000fea0003800000 */
.L_x_150:
[----:B---3--:R-:W-:Y:S01]  /*4380*/  @!P2 IMAD R13, R84, R19, R14 ;  /* 0x00000013540da224 */ /* 0x008fe200078e020e */
[----:B------:R-:W-:Y:S04]  /*4390*/  BSSY B1, `(.L_x_152) ;  /* 0x0000006000017945 */ /* 0x000fe80003800000 */
[----:B------:R3:W-:Y:S01]  /*43a0*/  @!P2 STG.E.U8 desc[UR38][R4.64+0x78], R13 ;  /* 0x0000780d0400a986 */ /* 0x0007e2000c101126 */
[----:B------:R-:W-:Y:S05]  /*43b0*/  @P1 BRA `(.L_x_153) ;  /* 0x00000000000c1947 */ /* 0x000fea0003800000 */
[----:B------:R-:W3:Y:S02]  /*43c0*/  LDG.E.U8 R96, desc[UR38][R8.64+0x79] ;  /* 0x0000792608607981 */ /* 0x000ee4000c1e1100 */
[----:B---3--:R-:W-:-:S05]  /*43d0*/  PRMT R13, R96, 0x8880, RZ ;  /* 0x00008880600d7816 */ /* 0x008fca00000000ff */
[----:B------:R-:W-:-:S07]  /*43e0*/  IMAD R14, R13, R88, RZ ;  /* 0x000000580d0e7224 */ /* 0x000fce00078e02ff */
.L_x_153:
[----:B------:R-:W-:Y:S05]  /*43f0*/  BSYNC B1 ;  /* 0x0000000000017941 */ /* 0x000fea0003800000 */
.L_x_152:
[----:B------:R-:W-:Y:S01]  /*4400*/  @!P1 IMAD R85, R85, R19, R14 ;  /* 0x0000001355559224 */ /* 0x000fe200078e020e */
[----:B------:R-:W-:Y:S04]  /*4410*/  BSSY B1, `(.L_x_154) ;  /* 0x0000006000017945 */ /* 0x000fe80003800000 */
[----:B------:R0:W-:Y:S01]  /*4420*/  @!P1 STG.E.U8 desc[UR38][R4.64+0x79], R85 ;  /* 0x0000795504009986 */ /* 0x0001e2000c101126 */
[----:B------:R-:W-:Y:S05]  /*4430*/  @P5 BRA `(.L_x_155) ;  /* 0x00000000000c5947 */ /* 0x000fea0003800000 */
[----:B------:R-:W0:Y:S02]  /*4440*/  LDG.E.U8 R96, desc[UR38][R10.64+0x78] ;  /* 0x000078260a607981 */ /* 0x000e24000c1e1100 */
[----:B0123--:R-:W-:-:S05]  /*4450*/  PRMT R5, R96, 0x8880, RZ ;  /* 0x0000888060057816 */ /* 0x00ffca00000000ff */
[----:B------:R-:W-:-:S07]  /*4460*/  IMAD R14, R5, R88, RZ ;  /* 0x00000058050e7224 */ /* 0x000fce00078e02ff */
.L_x_155:
[----:B------:R-:W-:Y:S05]  /*4470*/  BSYNC B1 ;  /* 0x0000000000017941 */ /* 0x000fea0003800000 */
.L_x_154:
[----:B0123--:R-:W-:Y:S01]  /*4480*/  @!P5 IMAD R5, R86, R19, R14 ;  /* 0x000000135605d224 */ /* 0x00ffe200078e020e */
[----:B------:R-:W-:Y:S01]  /*4490*/  ISETP.LT.OR P0, PT, R3, 0x7a, !P0 ;  /* 0x0000007a0300780c */ /* 0x000fe20004701670 */
[----:B------:R-:W-:Y:S03]  /*44a0*/  BSSY B1, `(.L_x_156) ;  /* 0x0000006000017945 */ /* 0x000fe60003800000 */
[----:B------:R0:W-:Y:S09]  /*44b0*/  @!P5 STG.E.U8 desc[UR38][R6.64+0x78], R5 ;  /* 0x000078050600d986 */ /* 0x0001f2000c101126 */
[----:B------:R-:W-:Y:S05]  /*44c0*/  @P0 BRA `(.L_x_157) ;  /* 0x00000000000c0947 */ /* 0x000fea0003800000 */
[----:B------:R-:W2:Y:S02]  /*44d0*/  LDG.E.U8 R96, desc[UR38][R10.64+0x79] ;  /* 0x000079260a607981 */ /* 0x000ea4000c1e1100 */
[----:B--2---:R-:W-:-:S05]  /*44e0*/  PRMT R3, R96, 0x8880, RZ ;  /* 0x0000888060037816 */ /* 0x004fca00000000ff */
[----:B------:R-:W-:-:S07]  /*44f0*/  IMAD R14, R3, R88, RZ ;  /* 0x00000058030e7224 */ /* 0x000fce00078e02ff */
.L_x_157:
[----:B------:R-:W-:Y:S05]  /*4500*/  BSYNC B1 ;  /* 0x0000000000017941 */ /* 0x000fea0003800000 */
.L_x_156:
[----:B------:R-:W-:Y:S01]  /*4510*/  IMAD R87, R87, R19, R14 ;  /* 0x0000001357577224 */ /* 0x000fe200078e020e */
[----:B------:R-:W-:Y:S06]  /*4520*/  @P0 BRA `(.L_x_158) ;  /* 0x0000000c00100947 */ /* 0x000fec0003800000 */
[----:B------:R1:W-:Y:S01]  /*4530*/  STG.E.U8 desc[UR38][R6.64+0x79], R87 ;  /* 0x0000795706007986 */ /* 0x0003e2000c101126 */
[----:B------:R-:W-:Y:S05]  /*4540*/  BRA `(.L_x_158) ;  /* 0x0000000c00087947 */ /* 0x000fea0003800000 */
.L_x_29:
[C---:B------:R-:W-:Y:S02]  /*4550*/  ISETP.GE.AND P1, PT, R102.reuse, 0x1, PT ;  /* 0x000000016600780c */ /* 0x040fe40003f26270 */
[----:B------:R-:W-:Y:S02]  /*4560*/  ISETP.GE.AND P0, PT, R102, 0x9, PT ;  /* 0x000000096600780c */ /* 0x000fe40003f06270 */
[C---:B------:R-:W-:Y:S02]  /*4570*/  ISETP.LT.OR P4, PT, R3.reuse, 0x1, !P1 ;  /* 0x000000010300780c */ /* 0x040fe40004f81670 */
[C---:B------:R-:W-:Y:S02]  /*4580*/  ISETP.LT.OR P3, PT, R3.reuse, 0x2, !P1 ;  /* 0x000000020300780c */ /* 0x040fe40004f61670 */
[C---:B------:R-:W-:Y:S02]  /*4590*/  ISETP.LT.OR P2, PT, R3.reuse, 0x1, !P0 ;  /* 0x000000010300780c */ /* 0x040fe40004741670 */
[----:B------:R-:W-:-:S07]  /*45a0*/  ISETP.LT.OR P5, PT, R3, 0x2, !P0 ;  /* 0x000000020300780c */ /* 0x000fce00047a1670 */
[-C--:B------:R-:W-:Y:S02]  /*45b0*/  @!P4 IMAD R9, R24, R19.reuse, RZ ;  /* 0x000000131809c224 */ /* 0x080fe400078e02ff */
[-C--:B------:R-:W-:Y:S02]  /*45c0*/  @!P3 IMAD R25, R25, R19.reuse, RZ ;  /* 0x000000131919b224 */ /* 0x080fe400078e02ff */
[-C--:B------:R-:W-:Y:S01]  /*45d0*/  @!P2 IMAD R11, R26, R19.reuse, RZ ;  /* 0x000000131a0ba224 */ /* 0x080fe200078e02ff */
[----:B------:R0:W-:Y:S01]  /*45e0*/  @!P4 STG.E.U8 desc[UR38][R4.64], R9 ;  /* 0x000000090400c986 */ /* 0x0001e2000c101126 */
[----:B------:R-:W-:Y:S01]  /*45f0*/  ISETP.LT.OR P4, PT, R3, 0x9, !P1 ;  /* 0x000000090300780c */ /* 0x000fe20004f81670 */
[----:B------:R-:W-:Y:S02]  /*4600*/  @!P5 IMAD R27, R27, R19, RZ ;  /* 0x000000131b1bd224 */ /* 0x000fe400078e02ff */
[----:B------:R-:W-:Y:S01]  /*4610*/  @!P3 STG.E.U8 desc[UR38][R4.64+0x1], R25 ;  /* 0x000001190400b986 */ /* 0x000fe2000c101126 */
[----:B------:R-:W-:-:S03]  /*4620*/  ISETP.LT.OR P3, PT, R3, 0xa, !P1 ;  /* 0x0000000a0300780c */ /* 0x000fc60004f61670 */
[----:B------:R1:W-:Y:S01]  /*4630*/  @!P2 STG.E.U8 desc[UR38][R6.64], R11 ;  /* 0x0000000b0600a986 */ /* 0x0003e2000c101126 */
[----:B------:R-:W-:-:S03]  /*4640*/  ISETP.LT.OR P2, PT, R3, 0x9, !P0 ;  /* 0x000000090300780c */ /* 0x000fc60004741670 */
[----:B------:R-:W-:Y:S01]  /*4650*/  @!P5 STG.E.U8 desc[UR38][R6.64+0x1], R27 ;  /* 0x0000011b0600d986 */ /* 0x000fe2000c101126 */
[----:B------:R-:W-:Y:S01]  /*4660*/  ISETP.LT.OR P5, PT, R3, 0xa, !P0 ;  /* 0x0000000a0300780c */ /* 0x000fe200047a1670 */
[----:B------:R-:W-:-:S04]  /*4670*/  @!P4 IMAD R13, R28, R19, RZ ;  /* 0x000000131c0dc224 */ /* 0x000fc800078e02ff */
[-C--:B------:R-:W-:Y:S01]  /*4680*/  @!P3 IMAD R29, R29, R19.reuse, RZ ;  /* 0x000000131d1db224 */ /* 0x080fe200078e02ff */
[----:B------:R-:W-:Y:S01]  /*4690*/  @!P4 STG.E.U8 desc[UR38][R4.64+0x8], R13 ;  /* 0x0000080d0400c986 */ /* 0x000fe2000c101126 */
[C---:B------:R-:W-:Y:S02]  /*46a0*/  ISETP.LT.OR P4, PT, R3.reuse, 0x11, !P1 ;  /* 0x000000110300780c */ /* 0x040fe40004f81670 */
[-C--:B0-----:R-:W-:Y:S01]  /*46b0*/  @!P2 IMAD R9, R30, R19.reuse, RZ ;  /* 0x000000131e09a224 */ /* 0x081fe200078e02ff */
[----:B------:R-:W-:Y:S01]  /*46c0*/  @!P3 STG.E.U8 desc[UR38][R4.64+0x9], R29 ;  /* 0x0000091d0400b986 */ /* 0x000fe2000c101126 */
[----:B------:R-:W-:Y:S02]  /*46d0*/  ISETP.LT.OR P3, PT, R3, 0x12, !P1 ;  /* 0x000000120300780c */ /* 0x000fe40004f61670 */
[----:B------:R-:W-:Y:S01]  /*46e0*/  @!P5 IMAD R31, R31, R19, RZ ;  /* 0x000000131f1fd224 */ /* 0x000fe200078e02ff */
[----:B------:R0:W-:Y:S01]  /*46f0*/  @!P2 STG.E.U8 desc[UR38][R6.64+0x8], R9 ;  /* 0x000008090600a986 */ /* 0x0001e2000c101126 */
[----:B------:R-:W-:-:S03]  /*4700*/  ISETP.LT.OR P2, PT, R3, 0x11, !P0 ;  /* 0x000000110300780c */ /* 0x000fc60004741670 */
[----:B------:R-:W-:Y:S01]  /*4710*/  @!P5 STG.E.U8 desc[UR38][R6.64+0x9], R31 ;  /* 0x0000091f0600d986 */ /* 0x000fe2000c101126 */
[----:B------:R-:W-:Y:S01]  /*4720*/  ISETP.LT.OR P5, PT, R3, 0x12, !P0 ;  /* 0x000000120300780c */ /* 0x000fe200047a1670 */
[----:B-1----:R-:W-:-:S04]  /*4730*/  @!P4 IMAD R11, R32, R19, RZ ;  /* 0x00000013200bc224 */ /* 0x002fc800078e02ff */
        /* <DEDUP_REMOVED lines=109> */
[----:B------:R1:W-:Y:S01]  /*4e10*/  @!P4 STG.E.U8 desc[UR38][R4.64+0x58], R13 ;  /* 0x0000580d0400c986 */ /* 0x0003e2000c101126 */
        /* <DEDUP_REMOVED lines=13> */
[-C--:B-1----:R-:W-:Y:S01]  /*4ef0*/  @!P2 IMAD R13, R74, R19.reuse, RZ ;  /* 0x000000134a0da224 */ /* 0x082fe200078e02ff */
[----:B------:R-:W-:Y:S01]  /*4f00*/  @!P3 STG.E.U8 desc[UR38][R4.64+0x61], R73 ;  /* 0x000061490400b986 */ /* 0x000fe2000c101126 */
[----:B------:R-:W-:Y:S02]  /*4f10*/  ISETP.LT.OR P3, PT, R3, 0x6a, !P1 ;  /* 0x0000006a0300780c */ /* 0x000fe40004f61670 */
[----:B------:R-:W-:Y:S01]  /*4f20*/  @!P5 IMAD R75, R75, R19, RZ ;  /* 0x000000134b4bd224 */ /* 0x000fe200078e02ff */
[----:B------:R1:W-:Y:S01]  /*4f30*/  @!P2 STG.E.U8 desc[UR38][R6.64+0x60], R13 ;  /* 0x0000600d0600a986 */ /* 0x0003e2000c101126 */
[----:B------:R-:W-:-:S03]  /*4f40*/  ISETP.LT.OR P2, PT, R3, 0x69, !P0 ;  /* 0x000000690300780c */ /* 0x000fc60004741670 */
[----:B------:R-:W-:Y:S01]  /*4f50*/  @!P5 STG.E.U8 desc[UR38][R6.64+0x61], R75 ;  /* 0x0000614b0600d986 */ /* 0x000fe2000c101126 */
[----:B------:R-:W-:Y:S01]  /*4f60*/  ISETP.LT.OR P5, PT, R3, 0x6a, !P0 ;  /* 0x0000006a0300780c */ /* 0x000fe200047a1670 */
[----:B0-----:R-:W-:-:S04]  /*4f70*/  @!P4 IMAD R9, R76, R19, RZ ;  /* 0x000000134c09c224 */ /* 0x001fc800078e02ff */
[-C--:B------:R-:W-:Y:S01]  /*4f80*/  @!P3 IMAD R77, R77, R19.reuse, RZ ;  /* 0x000000134d4db224 */ /* 0x080fe200078e02ff */
[----:B------:R-:W-:Y:S01]  /*4f90*/  @!P4 STG.E.U8 desc[UR38][R4.64+0x68], R9 ;  /* 0x000068090400c986 */ /* 0x000fe2000c101126 */
[C---:B------:R-:W-:Y:S02]  /*4fa0*/  ISETP.LT.OR P4, PT, R3.reuse, 0x72, !P1 ;  /* 0x000000720300780c */ /* 0x040fe40004f81670 */
[-C--:B--2---:R-:W-:Y:S01]  /*4fb0*/  @!P2 IMAD R11, R78, R19.reuse, RZ ;  /* 0x000000134e0ba224 */ /* 0x084fe200078e02ff */
[----:B------:R-:W-:Y:S01]  /*4fc0*/  @!P3 STG.E.U8 desc[UR38][R4.64+0x69], R77 ;  /* 0x0000694d0400b986 */ /* 0x000fe2000c101126 */
[----:B------:R-:W-:Y:S02]  /*4fd0*/  ISETP.LT.OR P3, PT, R3, 0x71, !P1 ;  /* 0x000000710300780c */ /* 0x000fe40004f61670 */
[----:B------:R-:W-:Y:S01]  /*4fe0*/  @!P5 IMAD R79, R79, R19, RZ ;  /* 0x000000134f4fd224 */ /* 0x000fe200078e02ff */
[----:B------:R0:W-:Y:S01]  /*4ff0*/  @!P2 STG.E.U8 desc[UR38][R6.64+0x68], R11 ;  /* 0x0000680b0600a986 */ /* 0x0001e2000c101126 */
[----:B------:R-:W-:-:S03]  /*5000*/  ISETP.LT.OR P2, PT, R3, 0x71, !P0 ;  /* 0x000000710300780c */ /* 0x000fc60004741670 */
[----:B------:R2:W-:Y:S01]  /*5010*/  @!P5 STG.E.U8 desc[UR38][R6.64+0x69], R79 ;  /* 0x0000694f0600d986 */ /* 0x0005e2000c101126 */
[----:B------:R-:W-:Y:S01]  /*5020*/  ISETP.LT.OR P5, PT, R3, 0x79, !P0 ;  /* 0x000000790300780c */ /* 0x000fe200047a1670 */
[----:B------:R-:W-:-:S04]  /*5030*/  @!P4 IMAD R81, R81, R19, RZ ;  /* 0x000000135151c224 */ /* 0x000fc800078e02ff */
[-C--:B-1----:R-:W-:Y:S01]  /*5040*/  @!P3 IMAD R13, R80, R19.reuse, RZ ;  /* 0x00000013500db224 */ /* 0x082fe200078e02ff */
[----:B------:R2:W-:Y:S01]  /*5050*/  @!P4 STG.E.U8 desc[UR38][R4.64+0x71], R81 ;  /* 0x000071510400c986 */ /* 0x0005e2000c101126 */
[C---:B------:R-:W-:Y:S02]  /*5060*/  ISETP.LT.OR P4, PT, R3.reuse, 0x72, !P0 ;  /* 0x000000720300780c */ /* 0x040fe40004781670 */
[C---:B------:R-:W-:Y:S01]  /*5070*/  ISETP.LT.OR P0, PT, R3.reuse, 0x7a, !P0 ;  /* 0x0000007a0300780c */ /* 0x040fe20004701670 */
[----:B------:R2:W-:Y:S01]  /*5080*/  @!P3 STG.E.U8 desc[UR38][R4.64+0x70], R13 ;  /* 0x0000700d0400b986 */ /* 0x0005e2000c101126 */
[C---:B------:R-:W-:Y:S02]  /*5090*/  ISETP.LT.OR P3, PT, R3.reuse, 0x79, !P1 ;  /* 0x000000790300780c */ /* 0x040fe40004f61670 */
[----:B------:R-:W-:Y:S01]  /*50a0*/  ISETP.LT.OR P1, PT, R3, 0x7a, !P1 ;  /* 0x0000007a0300780c */ /* 0x000fe20004f21670 */
[-C--:B------:R-:W-:Y:S02]  /*50b0*/  @!P2 IMAD R3, R82, R19.reuse, RZ ;  /* 0x000000135203a224 */ /* 0x080fe400078e02ff */
[----:B0-----:R-:W-:-:S03]  /*50c0*/  @!P5 IMAD R11, R86, R19, RZ ;  /* 0x00000013560bd224 */ /* 0x001fc600078e02ff */
[----:B------:R2:W-:Y:S01]  /*50d0*/  @!P2 STG.E.U8 desc[UR38][R6.64+0x70], R3 ;  /* 0x000070030600a986 */ /* 0x0005e2000c101126 */
[-C--:B------:R-:W-:Y:S02]  /*50e0*/  @!P4 IMAD R83, R83, R19.reuse, RZ ;  /* 0x000000135353c224 */ /* 0x080fe400078e02ff */
[-C--:B------:R-:W-:Y:S02]  /*50f0*/  @!P0 IMAD R87, R87, R19.reuse, RZ ;  /* 0x0000001357578224 */ /* 0x080fe400078e02ff */
[-C--:B------:R-:W-:Y:S01]  /*5100*/  @!P3 IMAD R9, R84, R19.reuse, RZ ;  /* 0x000000135409b224 */ /* 0x080fe200078e02ff */
[----:B------:R2:W-:Y:S01]  /*5110*/  @!P4 STG.E.U8 desc[UR38][R6.64+0x71], R83 ;  /* 0x000071530600c986 */ /* 0x0005e2000c101126 */
[----:B------:R-:W-:-:S03]  /*5120*/  @!P1 IMAD R85, R85, R19, RZ ;  /* 0x0000001355559224 */ /* 0x000fc600078e02ff */
[----:B------:R2:W-:Y:S04]  /*5130*/  @!P3 STG.E.U8 desc[UR38][R4.64+0x78], R9 ;  /* 0x000078090400b986 */ /* 0x0005e8000c101126 */
[----:B------:R2:W-:Y:S04]  /*5140*/  @!P1 STG.E.U8 desc[UR38][R4.64+0x79], R85 ;  /* 0x0000795504009986 */ /* 0x0005e8000c101126 */
[----:B------:R2:W-:Y:S04]  /*5150*/  @!P5 STG.E.U8 desc[UR38][R6.64+0x78], R11 ;  /* 0x0000780b0600d986 */ /* 0x0005e8000c101126 */
[----:B------:R2:W-:Y:S02]  /*5160*/  @!P0 STG.E.U8 desc[UR38][R6.64+0x79], R87 ;  /* 0x0000795706008986 */ /* 0x0005e4000c101126 */
.L_x_158:
[----:B------:R-:W-:Y:S05]  /*5170*/  BSYNC B0 ;  /* 0x0000000000007941 */ /* 0x000fea0003800000 */
.L_x_28:
[----:B------:R-:W-:Y:S01]  /*5180*/  IADD3 R16, P0, R16, UR36, RZ ;  /* 0x0000002410107c10 */ /* 0x000fe2000ff1e0ff */
[----:B------:R-:W-:Y:S01]  /*5190*/  ULDC.64 UR4, c[0x0][0x650] ;  /* 0x0001940000047ab9 */ /* 0x000fe20000000a00 */
[----:B--2---:R-:W-:Y:S01]  /*51a0*/  PRMT R3, RZ, 0x7610, R3 ;  /* 0x00007610ff037816 */ /* 0x004fe20000000003 */
[----:B------:R-:W-:Y:S01]  /*51b0*/  IMAD.MOV.U32 R98, RZ, RZ, -0x1 ;  /* 0xffffffffff627424 */ /* 0x000fe200078e00ff */
[----:B------:R-:W-:Y:S01]  /*51c0*/  IADD3.X R17, R17, UR42, RZ, P0, !PT ;  /* 0x0000002a11117c10 */ /* 0x000fe200087fe4ff */
[----:B------:R-:W-:Y:S01]  /*51d0*/  IMAD.MOV.U32 R97, RZ, RZ, -0x1 ;  /* 0xffffffffff617424 */ /* 0x000fe200078e00ff */
[----:B------:R-:W-:-:S04]  /*51e0*/  ISETP.GE.U32.AND P0, PT, R16, UR4, PT ;  /* 0x0000000410007c0c */ /* 0x000fc8000bf06070 */
[----:B------:R-:W-:-:S13]  /*51f0*/  ISETP.GE.U32.AND.EX P0, PT, R17, UR5, PT, P0 ;  /* 0x0000000511007c0c */ /* 0x000fda000bf06100 */
[----:B------:R-:W-:Y:S05]  /*5200*/  @P0 BRA `(.L_x_159) ;  /* 0x00000004004c0947 */ /* 0x000fea0003800000 */
[----:B------:R-:W2:Y:S01]  /*5210*/  LDC.64 R10, c[0x0][0x628] ;  /* 0x00018a00ff0a7b82 */ /* 0x000ea20000000a00 */
[----:B------:R-:W3:Y:S01]  /*5220*/  S2R R12, SR_CTAID.X ;  /* 0x00000000000c7919 */ /* 0x000ee20000002500 */
[----:B------:R-:W-:Y:S02]  /*5230*/  IMAD.MOV.U32 R8, RZ, RZ, R16 ;  /* 0x000000ffff087224 */ /* 0x000fe400078e0010 */
[----:B------:R-:W-:Y:S01]  /*5240*/  IMAD.MOV.U32 R9, RZ, RZ, R17 ;  /* 0x000000ffff097224 */ /* 0x000fe200078e0011 */
[----:B------:R-:W0:Y:S03]  /*5250*/  S2R R20, SR_CTAID.Y ;  /* 0x0000000000147919 */ /* 0x000e260000002600 */
[----:B------:R-:W0:Y:S08]  /*5260*/  LDC R0, c[0x0][0x630] ;  /* 0x00018c00ff007b82 */ /* 0x000e300000000800 */
[----:B------:R-:W0:Y:S01]  /*5270*/  LDC.64 R14, c[0x0][0x620] ;  /* 0x00018800ff0e7b82 */ /* 0x000e220000000a00 */
[----:B--2---:R-:W-:-:S04]  /*5280*/  ISETP.NE.U32.AND P0, PT, R10, RZ, PT ;  /* 0x000000ff0a00720c */ /* 0x004fc80003f05070 */
[----:B------:R-:W-:-:S13]  /*5290*/  ISETP.NE.AND.EX P0, PT, R11, RZ, PT, P0 ;  /* 0x000000ff0b00720c */ /* 0x000fda0003f05300 */
[----:B0--3--:R-:W-:Y:S05]  /*52a0*/  @!P0 BRA `(.L_x_160) ;  /* 0x0000000000288947 */ /* 0x009fea0003800000 */
[----:B------:R-:W0:Y:S02]  /*52b0*/  LDC R3, c[0x0][0x634] ;  /* 0x00018d00ff037b82 */ /* 0x000e240000000800 */
[----:B0-----:R-:W-:-:S05]  /*52c0*/  IADD3 R3, P0, R16, R3, RZ ;  /* 0x0000000310037210 */ /* 0x001fca0007f1e0ff */
[----:B------:R-:W-:-:S04]  /*52d0*/  IMAD.X R13, RZ, RZ, R17, P0 ;  /* 0x000000ffff0d7224 */ /* 0x000fc800000e0611 */
[----:B------:R-:W-:-:S04]  /*52e0*/  IMAD.WIDE.U32 R4, R13, R10, RZ ;  /* 0x0000000a0d047225 */ /* 0x000fc800078e00ff */
[----:B-1--4-:R-:W-:-:S04]  /*52f0*/  IMAD.WIDE.U32 R6, P0, R3, R11, R4 ;  /* 0x0000000b03067225 */ /* 0x012fc80007800004 */
[----:B------:R-:W-:-:S04]  /*5300*/  IMAD.WIDE.U32 R4, R3, R10, RZ ;  /* 0x0000000a03047225 */ /* 0x000fc800078e00ff */
[----:B------:R-:W-:Y:S01]  /*5310*/  IMAD.X R9, RZ, RZ, RZ, P0 ;  /* 0x000000ffff097224 */ /* 0x000fe200000e06ff */
[----:B------:R-:W-:Y:S01]  /*5320*/  IADD3 RZ, P0, R5, R6, RZ ;  /* 0x0000000605ff7210 */ /* 0x000fe20007f1e0ff */
[----:B------:R-:W-:-:S04]  /*5330*/  IMAD.MOV.U32 R8, RZ, RZ, R7 ;  /* 0x000000ffff087224 */ /* 0x000fc800078e0007 */
[----:B------:R-:W-:-:S08]  /*5340*/  IMAD.WIDE.U32.X R8, R13, R11, R8, P0 ;  /* 0x0000000b0d087225 */ /* 0x000fd000000e0408 */
.L_x_160:
[-CC-:B------:R-:W-:Y:S01]  /*5350*/  SHF.R.U64 R97, R8, R0.reuse, R9.reuse ;  /* 0x0000000008617219 */ /* 0x180fe20000001209 */
[----:B----4-:R-:W0:Y:S01]  /*5360*/  LDC.64 R26, c[0x0][0x640] ;  /* 0x00019000ff1a7b82 */ /* 0x010e220000000a00 */
[----:B------:R-:W-:Y:S01]  /*5370*/  SHF.R.U32.HI R0, RZ, R0, R9 ;  /* 0x00000000ff007219 */ /* 0x000fe20000011609 */
[----:B------:R-:W-:Y:S01]  /*5380*/  ULDC UR4, c[0x0][0x150] ;  /* 0x0000540000047ab9 */ /* 0x000fe20000000800 */
[----:B------:R-:W-:Y:S02]  /*5390*/  IADD3 R3, P0, RZ, -R97, RZ ;  /* 0x80000061ff037210 */ /* 0x000fe40007f1e0ff */
[----:B-1----:R-:W-:-:S03]  /*53a0*/  I2FP.F32.U32 R7, R12 ;  /* 0x0000000c00077245 */ /* 0x002fc60000201000 */
[----:B------:R-:W1:Y:S01]  /*53b0*/  LDC R6, c[0x0][0x618] ;  /* 0x00018600ff067b82 */ /* 0x000e620000000800 */
[----:B------:R-:W-:Y:S02]  /*53c0*/  IMAD.X R5, RZ, RZ, ~R0, P0 ;  /* 0x000000ffff057224 */ /* 0x000fe400000e0e00 */
[----:B------:R-:W-:Y:S01]  /*53d0*/  FMUL R7, R7, UR4 ;  /* 0x0000000407077c20 */ /* 0x000fe20008400000 */
[----:B------:R-:W-:Y:S01]  /*53e0*/  ULDC UR4, c[0x0][0x154] ;  /* 0x0000550000047ab9 */ /* 0x000fe20000000800 */
[-C--:B------:R-:W-:Y:S02]  /*53f0*/  IMAD R0, R5, R14.reuse, RZ ;  /* 0x0000000e05007224 */ /* 0x080fe400078e02ff */
[C---:B------:R-:W-:Y:S01]  /*5400*/  IMAD.WIDE.U32 R4, R3.reuse, R14, R16 ;  /* 0x0000000e03047225 */ /* 0x040fe200078e0010 */
[----:B------:R-:W2:Y:S01]  /*5410*/  LDC R8, c[0x0][0x608] ;  /* 0x00018200ff087b82 */ /* 0x000ea20000000800 */
[----:B------:R-:W3:Y:S02]  /*5420*/  F2I.U32.TRUNC.NTZ R7, R7 ;  /* 0x0000000700077305 */ /* 0x000ee4000020f000 */
[----:B------:R-:W-:Y:S01]  /*5430*/  IMAD R3, R3, R15, R0 ;  /* 0x0000000f03037224 */ /* 0x000fe200078e0200 */
[----:B------:R-:W-:-:S03]  /*5440*/  I2FP.F32.U32 R0, R20 ;  /* 0x0000001400007245 */ /* 0x000fc60000201000 */
[----:B------:R-:W-:Y:S01]  /*5450*/  IMAD.IADD R3, R5, 0x1, R3 ;  /* 0x0000000105037824 */ /* 0x000fe200078e0203 */
[----:B------:R-:W4:Y:S01]  /*5460*/  LDC R11, c[0x0][0x658] ;  /* 0x00019600ff0b7b82 */ /* 0x000f220000000800 */
[----:B0-----:R-:W-:-:S04]  /*5470*/  ISETP.NE.U32.AND P0, PT, R26, RZ, PT ;  /* 0x000000ff1a00720c */ /* 0x001fc80003f05070 */
[----:B------:R-:W-:-:S03]  /*5480*/  ISETP.NE.AND.EX P0, PT, R27, RZ, PT, P0 ;  /* 0x000000ff1b00720c */ /* 0x000fc60003f05300 */
[----:B------:R-:W0:Y:S01]  /*5490*/  LDC R9, c[0x0][0x144] ;  /* 0x00005100ff097b82 */ /* 0x000e220000000800 */
[-C--:B-1----:R-:W-:Y:S01]  /*54a0*/  SHF.R.U64 R10, R4, R6.reuse, R3 ;  /* 0x00000006040a7219 */ /* 0x082fe20000001203 */
[----:B---3--:R-:W-:Y:S01]  /*54b0*/  IMAD.MOV R7, RZ, RZ, -R7 ;  /* 0x000000ffff077224 */ /* 0x008fe200078e0a07 */
[----:B------:R-:W-:Y:S01]  /*54c0*/  SHF.R.U32.HI R3, RZ, R6, R3 ;  /* 0x00000006ff037219 */ /* 0x000fe20000011603 */
[----:B------:R-:W-:-:S04]  /*54d0*/  FMUL R6, R0, UR4 ;  /* 0x0000000400067c20 */ /* 0x000fc80008400000 */
[----:B------:R-:W1:Y:S01]  /*54e0*/  LDC R21, c[0x0][0x148] ;  /* 0x00005200ff157b82 */ /* 0x000e620000000800 */
[----:B------:R3:W0:Y:S01]  /*54f0*/  F2I.U32.TRUNC.NTZ R14, R6 ;  /* 0x00000006000e7305 */ /* 0x000622000020f000 */
[-CC-:B--2---:R-:W-:Y:S02]  /*5500*/  SHF.R.U64 R13, R10, R8.reuse, R3.reuse ;  /* 0x000000080a0d7219 */ /* 0x184fe40000001203 */
[----:B------:R-:W-:-:S04]  /*5510*/  SHF.R.U32.HI R0, RZ, R8, R3 ;  /* 0x00000008ff007219 */ /* 0x000fc80000011603 */
[----:B------:R-:W2:Y:S01]  /*5520*/  LDC R24, c[0x0][0x648] ;  /* 0x00019200ff187b82 */ /* 0x000ea20000000800 */
[-CC-:B----4-:R-:W-:Y:S02]  /*5530*/  SHF.R.U64 R15, R13, R11.reuse, R0.reuse ;  /* 0x0000000b0d0f7219 */ /* 0x190fe40000001200 */
[----:B------:R-:W-:-:S03]  /*5540*/  SHF.R.U32.HI R5, RZ, R11, R0 ;  /* 0x0000000bff057219 */ /* 0x000fc60000011600 */
[----:B------:R-:W-:Y:S02]  /*5550*/  IMAD.MOV.U32 R4, RZ, RZ, R15 ;  /* 0x000000ffff047224 */ /* 0x000fe400078e000f */
[----:B------:R-:W4:Y:S01]  /*5560*/  LDC R28, c[0x0][0x638] ;  /* 0x00018e00ff1c7b82 */ /* 0x000f220000000800 */
[----:B0-----:R-:W-:-:S07]  /*5570*/  IMAD R25, R9, R7, R12 ;  /* 0x0000000709197224 */ /* 0x001fce00078e020c */
[----:B------:R-:W0:Y:S08]  /*5580*/  LDC R29, c[0x0][0x610] ;  /* 0x00018400ff1d7b82 */ /* 0x000e300000000800 */
[----:B------:R-:W0:Y:S01]  /*5590*/  LDC R30, c[0x0][0x600] ;  /* 0x00018000ff1e7b82 */ /* 0x000e220000000800 */
[----:B-123--:R-:W-:Y:S05]  /*55a0*/  @!P0 BRA `(.L_x_161) ;  /* 0x0000000000288947 */ /* 0x00efea0003800000 */
        /* <DEDUP_REMOVED lines=10> */
.L_x_161:
[----:B------:R-:W-:Y:S01]  /*5650*/  ISETP.NE.AND P0, PT, R2, 0x1, PT ;  /* 0x000000010200780c */ /* 0x000fe20003f05270 */
[----:B------:R-:W-:Y:S01]  /*5660*/  IMAD.MOV R14, RZ, RZ, -R14 ;  /* 0x000000ffff0e7224 */ /* 0x000fe200078e0a0e */
[----:B------:R-:W-:Y:S02]  /*5670*/  SHF.R.U64 R0, R4, R24, R5 ;  /* 0x0000001804007219 */ /* 0x000fe40000001205 */
[----:B------:R-:W-:Y:S02]  /*5680*/  LOP3.LUT R3, R13, R94, RZ, 0xc0, !PT ;  /* 0x0000005e0d037212 */ /* 0x000fe400078ec0ff */
[----:B------:R-:W-:Y:S01]  /*5690*/  LOP3.LUT R10, R10, R93, RZ, 0xc0, !PT ;  /* 0x0000005d0a0a7212 */ /* 0x000fe200078ec0ff */
[----:B------:R-:W-:Y:S02]  /*56a0*/  IMAD.MOV R4, RZ, RZ, -R0 ;  /* 0x000000ffff047224 */ /* 0x000fe400078e0a00 */
[----:B------:R-:W-:Y:S02]  /*56b0*/  IMAD R0, R90, R0, R3 ;  /* 0x000000005a007224 */ /* 0x000fe400078e0203 */
[----:B----4-:R-:W-:-:S02]  /*56c0*/  IMAD R3, R4, R28, R15 ;  /* 0x0000001c04037224 */ /* 0x010fc400078e020f */
[----:B------:R-:W-:Y:S02]  /*56d0*/  @P0 IMAD R25, R21, R14, R20 ;  /* 0x0000000e15190224 */ /* 0x000fe400078e0214 */
[----:B0-----:R-:W-:Y:S02]  /*56e0*/  IMAD R5, R3, R30, R10 ;  /* 0x0000001e03057224 */ /* 0x001fe400078e020a */
[----:B------:R-:W-:Y:S02]  /*56f0*/  IMAD R0, R0, R29, R25 ;  /* 0x0000001d00007224 */ /* 0x000fe400078e0219 */
[----:B------:R-:W-:-:S03]  /*5700*/  IMAD.MOV.U32 R4, RZ, RZ, 0x1 ;  /* 0x00000001ff047424 */ /* 0x000fc600078e00ff */
[----:B------:R-:W-:Y:S02]  /*5710*/  SEL R98, R5, R0, !P0 ;  /* 0x0000000005627207 */ /* 0x000fe40004000000 */
[----:B------:R-:W-:Y:S02]  /*5720*/  PRMT R3, R4, 0x7610, R3 ;  /* 0x0000761004037816 */ /* 0x000fe40000000003 */
[----:B------:R-:W-:-:S07]  /*5730*/  SEL R0, R0, R5, !P0 ;  /* 0x0000000500007207 */ /* 0x000fce0004000000 */
.L_x_159:
[----:B------:R-:W-:Y:S01]  /*5740*/  UIMAD.WIDE.U32 UR4, UR41, 0x24924925, URZ ;  /* 0x24924925290478a5 */ /* 0x000fe2000f8e003f */
[----:B------:R-:W-:Y:S01]  /*5750*/  LOP3.LUT P0, RZ, R3, 0xff, RZ, 0xc0, !PT ;  /* 0x000000ff03ff7812 */ /* 0x000fe2000780c0ff */
[----:B------:R-:W-:Y:S02]  /*5760*/  IMAD.MOV.U32 R99, RZ, RZ, R0 ;  /* 0x000000ffff637224 */ /* 0x000fe400078e0000 */
[----:B------:R-:W-:-:S04]  /*5770*/  UIADD3 UR4, UR41, -UR5, URZ ;  /* 0x8000000529047290 */ /* 0x000fc8000fffe03f */
[----:B------:R-:W-:-:S04]  /*5780*/  ULEA.HI UR4, UR4, UR5, URZ, 0x1f ;  /* 0x0000000504047291 */ /* 0x000fc8000f8ff83f */
[----:B------:R-:W-:-:S04]  /*5790*/  USHF.R.U32.HI UR4, URZ, 0x2, UR4 ;  /* 0x000000023f047899 */ /* 0x000fc80008011604 */
[----:B------:R-:W-:Y:S01]  /*57a0*/  UIMAD UR41, UR4, -0x7, UR41 ;  /* 0xfffffff9042978a4 */ /* 0x000fe2000f8e0229 */
[----:B------:R-:W-:Y:S11]  /*57b0*/  @P0 BRA `(.L_x_162) ;  /* 0xffffffb800880947 */ /* 0x000ff6000383ffff */
[----:B------:R-:W-:Y:S05]  /*57c0*/  EXIT ;  /* 0x000000000000794d */ /* 0x000fea0003800000 */
.L_x_3:
        /* <DEDUP_REMOVED lines=26> */
.L_x_164:
[--C-:B------:R-:W-:Y:S01]  /*5970*/  SHF.R.U64 R14, R12, R20, R13.reuse ;  /* 0x000000140c0e7219 */ /* 0x100fe2000000120d */
[----:B------:R-:W0:Y:S01]  /*5980*/  LDC R24, c[0x0][0x618] ;  /* 0x00018600ff187b82 */ /* 0x000e220000000800 */
[----:B------:R-:W-:Y:S01]  /*5990*/  I2FP.F32.U32 R8, R6 ;  /* 0x0000000600087245 */ /* 0x000fe20000201000 */
[----:B------:R-:W-:Y:S01]  /*59a0*/  ULDC UR4, c[0x0][0x150] ;  /* 0x0000540000047ab9 */ /* 0x000fe20000000800 */
[----:B------:R-:W-:Y:S02]  /*59b0*/  SHF.R.U32.HI R7, RZ, R20, R13 ;  /* 0x00000014ff077219 */ /* 0x000fe4000001160d */
[----:B------:R-:W-:Y:S01]  /*59c0*/  IADD3 R11, P0, RZ, -R14, RZ ;  /* 0x8000000eff0b7210 */ /* 0x000fe20007f1e0ff */
[----:B------:R-:W-:Y:S01]  /*59d0*/  FMUL R13, R8, UR4 ;  /* 0x00000004080d7c20 */ /* 0x000fe20008400000 */
[----:B------:R-:W-:Y:S01]  /*59e0*/  ULDC UR4, c[0x0][0x154] ;  /* 0x0000550000047ab9 */ /* 0x000fe20000000800 */
[----:B------:R-:W1:Y:S02]  /*59f0*/  LDC.64 R26, c[0x0][0x640] ;  /* 0x00019000ff1a7b82 */ /* 0x000e640000000a00 */
[----:B------:R-:W-:-:S02]  /*5a00*/  IMAD.X R7, RZ, RZ, ~R7, P0 ;  /* 0x000000ffff077224 */ /* 0x000fc400000e0e07 */
[----:B------:R-:W2:Y:S01]  /*5a10*/  F2I.U32.TRUNC.NTZ R13, R13 ;  /* 0x0000000d000d7305 */ /* 0x000ea2000020f000 */
[----:B------:R-:W-:-:S03]  /*5a20*/  IMAD.WIDE.U32 R8, R11, R22, R16 ;  /* 0x000000160b087225 */ /* 0x000fc600078e0010 */
[----:B------:R-:W3:Y:S01]  /*5a30*/  LDC R15, c[0x0][0x144] ;  /* 0x00005100ff0f7b82 */ /* 0x000ee20000000800 */
[----:B------:R-:W-:-:S04]  /*5a40*/  IMAD R10, R7, R22, RZ ;  /* 0x00000016070a7224 */ /* 0x000fc800078e02ff */
[----:B------:R-:W-:Y:S02]  /*5a50*/  IMAD R7, R11, R23, R10 ;  /* 0x000000170b077224 */ /* 0x000fe400078e020a */
[----:B------:R-:W-:Y:S01]  /*5a60*/  IMAD.MOV.U32 R10, RZ, RZ, -0x1 ;  /* 0xffffffffff0a7424 */ /* 0x000fe200078e00ff */
[----:B------:R-:W4:Y:S01]  /*5a70*/  LDC R20, c[0x0][0x608] ;  /* 0x00018200ff147b82 */ /* 0x000f220000000800 */
[----:B------:R-:W-:Y:S01]  /*5a80*/  IMAD.IADD R7, R9, 0x1, R7 ;  /* 0x0000000109077824 */ /* 0x000fe200078e0207 */
[----:B------:R-:W-:-:S04]  /*5a90*/  I2FP.F32.U32 R9, R5 ;  /* 0x0000000500097245 */ /* 0x000fc80000201000 */
[-C--:B0-----:R-:W-:Y:S01]  /*5aa0*/  SHF.R.U64 R12, R8, R24.reuse, R7 ;  /* 0x00000018080c7219 */ /* 0x081fe20000001207 */
[----:B--2---:R-:W-:Y:S01]  /*5ab0*/  IMAD.MOV R8, RZ, RZ, -R13 ;  /* 0x000000ffff087224 */ /* 0x004fe200078e0a0d */
[----:B------:R-:W0:Y:S01]  /*5ac0*/  LDC R11, c[0x0][0x658] ;  /* 0x00019600ff0b7b82 */ /* 0x000e220000000800 */
[----:B-1----:R-:W-:Y:S01]  /*5ad0*/  ISETP.NE.U32.AND P0, PT, R26, RZ, PT ;  /* 0x000000ff1a00720c */ /* 0x002fe20003f05070 */
[----:B------:R-:W-:Y:S01]  /*5ae0*/  FMUL R9, R9, UR4 ;  /* 0x0000000409097c20 */ /* 0x000fe20008400000 */
[----:B------:R-:W-:Y:S02]  /*5af0*/  SHF.R.U32.HI R7, RZ, R24, R7 ;  /* 0x00000018ff077219 */ /* 0x000fe40000011607 */
[----:B------:R-:W-:-:S03]  /*5b00*/  ISETP.NE.AND.EX P0, PT, R27, RZ, PT, P0 ;  /* 0x000000ff1b00720c */ /* 0x000fc60003f05300 */
[----:B------:R-:W1:Y:S01]  /*5b10*/  LDC R22, c[0x0][0x148] ;  /* 0x00005200ff167b82 */ /* 0x000e620000000800 */
[----:B---3--:R-:W-:Y:S02]  /*5b20*/  IMAD R23, R15, R8, R6 ;  /* 0x000000080f177224 */ /* 0x008fe400078e0206 */
[----:B------:R-:W-:-:S05]  /*5b30*/  IMAD.MOV.U32 R8, RZ, RZ, 0x1 ;  /* 0x00000001ff087424 */ /* 0x000fca00078e00ff */
[----:B------:R-:W2:Y:S01]  /*5b40*/  LDC R21, c[0x0][0x600] ;  /* 0x00018000ff157b82 */ /* 0x000ea20000000800 */
[-CC-:B----4-:R-:W-:Y:S02]  /*5b50*/  SHF.R.U64 R15, R12, R20.reuse, R7.reuse ;  /* 0x000000140c0f7219 */ /* 0x190fe40000001207 */
[----:B------:R-:W-:Y:S02]  /*5b60*/  SHF.R.U32.HI R6, RZ, R20, R7 ;  /* 0x00000014ff067219 */ /* 0x000fe40000011607 */
[----:B------:R3:W4:Y:S03]  /*5b70*/  F2I.U32.TRUNC.NTZ R20, R9 ;  /* 0x0000000900147305 */ /* 0x000726000020f000 */
[----:B------:R-:W1:Y:S01]  /*5b80*/  LDC R25, c[0x0][0x648] ;  /* 0x00019200ff197b82 */ /* 0x000e620000000800 */
[-C--:B0-----:R-:W-:Y:S02]  /*5b90*/  SHF.R.U64 R19, R15, R11.reuse, R6 ;  /* 0x0000000b0f137219 */ /* 0x081fe40000001206 */
[----:B------:R-:W-:-:S02]  /*5ba0*/  SHF.L.U32 R10, R10, R11, RZ ;  /* 0x0000000b0a0a7219 */ /* 0x000fc400000006ff */
[-C--:B------:R-:W-:Y:S01]  /*5bb0*/  SHF.R.U32.HI R7, RZ, R11.reuse, R6 ;  /* 0x0000000bff077219 */ /* 0x080fe20000011606 */
[----:B------:R-:W-:Y:S01]  /*5bc0*/  IMAD.MOV.U32 R6, RZ, RZ, R19 ;  /* 0x000000ffff067224 */ /* 0x000fe200078e0013 */
[----:B------:R-:W-:Y:S01]  /*5bd0*/  SHF.L.U32 R24, R8, R11, RZ ;  /* 0x0000000b08187219 */ /* 0x000fe200000006ff */
[----:B------:R-:W0:Y:S01]  /*5be0*/  LDC R28, c[0x0][0x638] ;  /* 0x00018e00ff1c7b82 */ /* 0x000e220000000800 */
[----:B------:R-:W-:-:S07]  /*5bf0*/  LOP3.LUT R30, RZ, R10, RZ, 0x33, !PT ;  /* 0x0000000aff1e7212 */ /* 0x000fce00078e33ff */
[----:B------:R-:W0:Y:S01]  /*5c00*/  LDC R29, c[0x0][0x610] ;  /* 0x00018400ff1d7b82 */ /* 0x000e220000000800 */
[----:B---34-:R-:W-:Y:S05]  /*5c10*/  @!P0 BRA `(.L_x_165) ;  /* 0x0000000000288947 */ /* 0x018fea0003800000 */
[----:B------:R-:W3:Y:S02]  /*5c20*/  LDC R6, c[0x0][0x64c] ;  /* 0x00019300ff067b82 */ /* 0x000ee40000000800 */
[----:B---3--:R-:W-:-:S05]  /*5c30*/  IADD3 R11, P0, R19, R6, RZ ;  /* 0x00000006130b7210 */ /* 0x008fca0007f1e0ff */
        /* <DEDUP_REMOVED lines=8> */
.L_x_165:
[----:B------:R-:W-:Y:S01]  /*5cc0*/  ISETP.NE.AND P0, PT, R2, 0x1, PT ;  /* 0x000000010200780c */ /* 0x000fe20003f05270 */
[----:B--2---:R-:W-:Y:S01]  /*5cd0*/  VIADD R9, R21, 0xffffffff ;  /* 0xffffffff15097836 */ /* 0x004fe20000000000 */
[----:B-1----:R-:W-:Y:S01]  /*5ce0*/  SHF.R.U64 R7, R6, R25, R7 ;  /* 0x0000001906077219 */ /* 0x002fe20000001207 */
[----:B------:R-:W-:Y:S01]  /*5cf0*/  IMAD.MOV R20, RZ, RZ, -R20 ;  /* 0x000000ffff147224 */ /* 0x000fe200078e0a14 */
[----:B------:R-:W-:Y:S02]  /*5d00*/  LOP3.LUT R6, R15, R30, RZ, 0xc0, !PT ;  /* 0x0000001e0f067212 */ /* 0x000fe400078ec0ff */
[----:B------:R-:W-:Y:S01]  /*5d10*/  LOP3.LUT R12, R12, R9, RZ, 0xc0, !PT ;  /* 0x000000090c0c7212 */ /* 0x000fe200078ec0ff */
[----:B------:R-:W-:Y:S02]  /*5d20*/  IMAD.MOV R8, RZ, RZ, -R7 ;  /* 0x000000ffff087224 */ /* 0x000fe400078e0a07 */
[----:B------:R-:W-:Y:S02]  /*5d30*/  IMAD R6, R24, R7, R6 ;  /* 0x0000000718067224 */ /* 0x000fe400078e0206 */
[----:B------:R-:W-:-:S02]  /*5d40*/  IMAD.MOV.U32 R9, RZ, RZ, 0x1 ;  /* 0x00000001ff097424 */ /* 0x000fc400078e00ff */
[----:B------:R-:W-:Y:S02]  /*5d50*/  @P0 IMAD R23, R22, R20, R5 ;  /* 0x0000001416170224 */ /* 0x000fe400078e0205 */
[----:B0-----:R-:W-:Y:S02]  /*5d60*/  IMAD R5, R8, R28, R19 ;  /* 0x0000001c08057224 */ /* 0x001fe400078e0213 */
[----:B------:R-:W-:Y:S02]  /*5d70*/  IMAD R19, R6, R29, R23 ;  /* 0x0000001d06137224 */ /* 0x000fe400078e0217 */
[----:B------:R-:W-:Y:S02]  /*5d80*/  IMAD R6, R5, R21, R12 ;  /* 0x0000001505067224 */ /* 0x000fe400078e020c */
[----:B------:R-:W-:-:S03]  /*5d90*/  IMAD.MOV.U32 R8, RZ, RZ, R14 ;  /* 0x000000ffff087224 */ /* 0x000fc600078e000e */
[----:B------:R-:W-:Y:S02]  /*5da0*/  SEL R20, R6, R19, !P0 ;  /* 0x0000001306147207 */ /* 0x000fe40004000000 */
[----:B------:R-:W-:-:S07]  /*5db0*/  SEL R19, R19, R6, !P0 ;  /* 0x0000000613137207 */ /* 0x000fce0004000000 */
.L_x_163:
[----:B------:R-:W-:-:S08]  /*5dc0*/  NOP ;  /* 0x0000000000007918 */ /* 0x000fd00000000000 */
[----:B------:R-:W0:-:S00]  /*5dd0*/  USETMAXREG.DEALLOC.CTAPOOL 0x28 ;  /* 0x00000028000079c8 */ /* 0x000e0000080e0500 */
[----:B0-----:R-:W-:-:S13]  /*5de0*/  ISETP.NE.AND P0, PT, R0, RZ, PT ;  /* 0x000000ff0000720c */ /* 0x001fda0003f05270 */
[----:B------:R-:W-:Y:S05]  /*5df0*/  @P0 EXIT ;  /* 0x000000000000094d */ /* 0x000fea0003800000 */
[----:B------:R-:W-:Y:S01]  /*5e00*/  LOP3.LUT P0, RZ, R9, 0xff, RZ, 0xc0, !PT ;  /* 0x000000ff09ff7812 */ /* 0x000fe2000780c0ff */
[----:B------:R-:W-:Y:S02]  /*5e10*/  IMAD.MOV.U32 R0, RZ, RZ, 0x1 ;  /* 0x00000001ff007424 */ /* 0x000fe400078e00ff */
[----:B------:R-:W-:-:S10]  /*5e20*/  IMAD.MOV.U32 R12, RZ, RZ, RZ ;  /* 0x000000ffff0c7224 */ /* 0x000fd400078e00ff */
[----:B------:R-:W-:Y:S05]  /*5e30*/  @!P0 BRA `(.L_x_166) ;  /* 0x0000000c00148947 */ /* 0x000fea0003800000 */
[----:B------:R-:W0:Y:S01]  /*5e40*/  LDC R0, c[0x0][0x28c] ;  /* 0x0000a300ff007b82 */ /* 0x000e220000000800 */
[----:B------:R-:W-:Y:S01]  /*5e50*/  LOP3.LUT P0, RZ, R3, 0x1f, RZ, 0xc0, !PT ;  /* 0x0000001f03ff7812 */ /* 0x000fe2000780c0ff */
[----:B------:R-:W-:Y:S01]  /*5e60*/  ULDC UR5, c[0x0][0x658] ;  /* 0x0001960000057ab9 */ /* 0x000fe20000000800 */
[----:B------:R-:W-:Y:S01]  /*5e70*/  UMOV UR6, 0xffffffff ;  /* 0xffffffff00067882 */ /* 0x000fe20000000000 */
[----:B------:R-:W-:Y:S01]  /*5e80*/  BSSY B0, `(.L_x_166) ;  /* 0x00000c0000007945 */ /* 0x000fe20003800000 */
[----:B------:R-:W-:Y:S01]  /*5e90*/  USHF.L.U32 UR6, UR6, UR5, URZ ;  /* 0x0000000506067299 */ /* 0x000fe2000800063f */
[C---:B------:R-:W-:Y:S01]  /*5ea0*/  ISETP.NE.AND P2, PT, R4.reuse, RZ, PT ;  /* 0x000000ff0400720c */ /* 0x040fe20003f45270 */
[----:B------:R-:W-:Y:S01]  /*5eb0*/  IMAD.MOV.U32 R13, RZ, RZ, 0x1 ;  /* 0x00000001ff0d7424 */ /* 0x000fe200078e00ff */
[----:B------:R-:W-:Y:S01]  /*5ec0*/  ISETP.NE.OR P0, PT, R4, RZ, !P0 ;  /* 0x000000ff0400720c */ /* 0x000fe20004705670 */
[----:B------:R-:W-:Y:S01]  /*5ed0*/  IMAD.MOV.U32 R12, RZ, RZ, RZ ;  /* 0x000000ffff0c7224 */ /* 0x000fe200078e00ff */
[----:B------:R-:W-:Y:S01]  /*5ee0*/  LOP3.LUT R11, R18, 0x2, RZ, 0xfc, !PT ;  /* 0x00000002120b7812 */ /* 0x000fe200078efcff */
[----:B------:R-:W-:Y:S01]  /*5ef0*/  ULDC UR4, c[0x0][0x600] ;  /* 0x0001800000047ab9 */ /* 0x000fe20000000800 */
[----:B------:R-:W-:Y:S01]  /*5f00*/  UMOV UR7, 0x1 ;  /* 0x0000000100077882 */ /* 0x000fe20000000000 */
[----:B------:R-:W-:-:S02]  /*5f10*/  UIADD3 UR15, UR4, -0x1, URZ ;  /* 0xffffffff040f7890 */ /* 0x000fc4000fffe03f */
[----:B------:R-:W-:Y:S02]  /*5f20*/  USHF.L.U32 UR17, UR7, UR5, URZ ;  /* 0x0000000507117299 */ /* 0x000fe4000800063f */
[----:B------:R-:W-:Y:S01]  /*5f30*/  ULOP3.LUT UR16, URZ, UR6, URZ, 0x33, !UPT ;  /* 0x000000063f107292 */ /* 0x000fe2000f8e333f */
[----:B------:R-:W-:Y:S01]  /*5f40*/  ULDC.64 UR20, c[0x0][0x198] ;  /* 0x0000660000147ab9 */ /* 0x000fe20000000a00 */
[----:B0-----:R-:W-:-:S05]  /*5f50*/  VIADD R0, R0, 0x7f ;  /* 0x0000007f00007836 */ /* 0x001fca0000000000 */
[----:B------:R-:W-:-:S04]  /*5f60*/  SHF.R.S32.HI R3, RZ, 0x1f, R0 ;  /* 0x0000001fff037819 */ /* 0x000fc80000011400 */
[----:B------:R-:W-:Y:S01]  /*5f70*/  LEA.HI R3, R3, R0, RZ, 0x7 ;  /* 0x0000000003037211 */ /* 0x000fe200078f38ff */
[----:B------:R-:W-:-:S03]  /*5f80*/  IMAD.MOV.U32 R0, RZ, RZ, 0x1 ;  /* 0x00000001ff007424 */ /* 0x000fc600078e00ff */
[----:B------:R-:W-:-:S05]  /*5f90*/  SHF.R.S32.HI R3, RZ, 0x7, R3 ;  /* 0x00000007ff037819 */ /* 0x000fca0000011403 */
[----:B------:R-:W-:-:S07]  /*5fa0*/  VIADD R10, R3, 0x1 ;  /* 0x00000001030a7836 */ /* 0x000fce0000000000 */
.L_x_178:
[----:B------:R-:W-:-:S03]  /*5fb0*/  UMOV UR4, 0xffffffff ;  /* 0xffffffff00047882 */ /* 0x000fc60000000000 */
[----:B------:R-:W-:Y:S05]  /*5fc0*/  BRA.DIV UR4, `(.L_x_167) ;  /* 0x0000001204047947 */ /* 0x000fea000b800000 */
[----:B------:R-:W-:-:S13]  /*5fd0*/  ELECT P6, URZ, PT ;  /* 0x00000000003f782f */ /* 0x000fda00038c0000 */
.L_x_192:
[----:B------:R-:W0:Y:S01]  /*5fe0*/  LDC R4, c[0x0][0x28c] ;  /* 0x0000a300ff047b82 */ /* 0x000e220000000800 */
[----:B------:R-:W-:Y:S01]  /*5ff0*/  BSSY B1, `(.L_x_168) ;  /* 0x0000035000017945 */ /* 0x000fe20003800000 */
[----:B0-----:R-:W-:-:S13]  /*6000*/  ISETP.LT.OR P6, PT, R4, 0x1, !P6 ;  /* 0x000000010400780c */ /* 0x001fda00077c1670 */
[----:B------:R-:W-:Y:S05]  /*6010*/  @P6 BRA `(.L_x_169) ;  /* 0x0000000000c86947 */ /* 0x000fea0003800000 */
[----:B------:R-:W-:Y:S02]  /*6020*/  IMAD.SHL.U32 R20, R20, 0x80, RZ ;  /* 0x0000008014147824 */ /* 0x000fe400078e00ff */
[----:B------:R-:W-:Y:S02]  /*6030*/  IMAD.SHL.U32 R19, R19, 0x80, RZ ;  /* 0x0000008013137824 */ /* 0x000fe400078e00ff */
[----:B------:R-:W-:Y:S02]  /*6040*/  IMAD.MOV.U32 R21, RZ, RZ, RZ ;  /* 0x000000ffff157224 */ /* 0x000fe400078e00ff */
[----:B------:R-:W-:Y:S02]  /*6050*/  IMAD.MOV.U32 R4, RZ, RZ, R10 ;  /* 0x000000ffff047224 */ /* 0x000fe400078e000a */
[----:B------:R-:W-:Y:S02]  /*6060*/  IMAD.MOV.U32 R5, RZ, RZ, R0 ;  /* 0x000000ffff057224 */ /* 0x000fe400078e0000 */
[----:B------:R-:W-:-:S07]  /*6070*/  IMAD.MOV.U32 R6, RZ, RZ, R12 ;  /* 0x000000ffff067224 */ /* 0x000fce00078e000c */
.L_x_173:
[----:B------:R-:W0:Y:S01]  /*6080*/  S2R R14, SR_CgaCtaId ;  /* 0x00000000000e7919 */ /* 0x000e220000008800 */
[----:B------:R-:W-:Y:S01]  /*6090*/  MOV R7, 0x400 ;  /* 0x0000040000077802 */ /* 0x000fe20000000f00 */
[----:B------:R-:W1:Y:S03]  /*60a0*/  @!P2 LDC R9, c[0x0][0x500] ;  /* 0x00014000ff09ab82 */ /* 0x000e660000000800 */
[----:B0-----:R-:W-:Y:S02]  /*60b0*/  LEA R15, R14, R7, 0x18 ;  /* 0x000000070e0f7211 */ /* 0x001fe400078ec0ff */
[----:B------:R-:W-:-:S03]  /*60c0*/  SHF.L.U32 R7, R5, 0x1f, RZ ;  /* 0x0000001f05077819 */ /* 0x000fc600000006ff */
[----:B------:R-:W-:-:S04]  /*60d0*/  IMAD R14, R6, 0x8, R15 ;  /* 0x00000008060e7824 */ /* 0x000fc800078e020f */
[----:B------:R-:W0:Y:S02]  /*60e0*/  SYNCS.PHASECHK.TRANS64.TRYWAIT P1, [R14+URZ+0x38], R7 ;  /* 0x000038070e0075a7 */ /* 0x000e24000802017f */
[----:B01----:R-:W-:Y:S05]  /*60f0*/  @!P1 BRA `(.L_x_170) ;  /* 0x0000000c00d89947 */ /* 0x003fea0003800000 */
.L_x_193:
[----:B0-----:R-:W-:Y:S01]  /*6100*/  PRMT R7, R11, 0x9910, RZ ;  /* 0x000099100b077816 */ /* 0x001fe200000000ff */
[----:B------:R0:W-:Y:S03]  /*6110*/  @!P2 SYNCS.ARRIVE.TRANS64 RZ, [R14+URZ], R9 ;  /* 0x000000090effa9a7 */ /* 0x0001e6000800003f */
[----:B------:R-:W-:-:S13]  /*6120*/  ISETP.NE.AND P1, PT, R7, 0x2, PT ;  /* 0x000000020700780c */ /* 0x000fda0003f25270 */
[----:B0-----:R-:W-:Y:S05]  /*6130*/  @P1 BRA `(.L_x_171) ;  /* 0x0000000000041947 */ /* 0x001fea0003800000 */
[----:B------:R-:W-:Y:S01]  /*6140*/  BPT.TRAP 0x1 ;  /* 0x000000040000795c */ /* 0x000fe20000300000 */
.L_x_171:
[----:B------:R-:W-:Y:S05]  /*6150*/  @P0 BRA `(.L_x_172) ;  /* 0x0000000000040947 */ /* 0x000fea0003800000 */
[----:B------:R-:W-:Y:S01]  /*6160*/  BPT.TRAP 0x1 ;  /* 0x000000040000795c */ /* 0x000fe20000300000 */
.L_x_172:
[----:B------:R-:W-:Y:S01]  /*6170*/  IMAD R15, R6, 0x4000, R15 ;  /* 0x00004000060f7824 */ /* 0x000fe200078e020f */
[----:B------:R-:W-:Y:S01]  /*6180*/  R2UR UR9, R14 ;  /* 0x000000000e0972ca */ /* 0x000fe200000e0000 */
[----:B------:R-:W-:Y:S01]  /*6190*/  VIADD R4, R4, 0xffffffff ;  /* 0xffffffff04047836 */ /* 0x000fe20000000000 */
[----:B------:R-:W-:Y:S01]  /*61a0*/  UIADD3 UR4, UP0, UR20, 0xf0, URZ ;  /* 0x000000f014047890 */ /* 0x000fe2000ff1e03f */
[----:B------:R-:W-:Y:S01]  /*61b0*/  R2UR UR11, R19 ;  /* 0x00000000130b72ca */ /* 0x000fe200000e0000 */
[----:B------:R-:W-:Y:S01]  /*61c0*/  UIADD3 UR22, UP1, UR20, 0x1f0, URZ ;  /* 0x000001f014167890 */ /* 0x000fe2000ff3e03f */
[----:B------:R-:W-:Y:S01]  /*61d0*/  R2UR UR8, R15 ;  /* 0x000000000f0872ca */ /* 0x000fe200000e0000 */
[----:B------:R-:W-:Y:S01]  /*61e0*/  UIADD3.X UR5, URZ, UR21, URZ, UP0, !UPT ;  /* 0x000000153f057290 */ /* 0x000fe200087fe43f */
[C---:B------:R-:W-:Y:S01]  /*61f0*/  R2UR UR10, R21.reuse ;  /* 0x00000000150a72ca */ /* 0x040fe200000e0000 */
[----:B------:R-:W-:Y:S01]  /*6200*/  VIADD R6, R6, 0x1 ;  /* 0x0000000106067836 */ /* 0x000fe20000000000 */
[----:B------:R-:W-:Y:S01]  /*6210*/  R2UR UR12, R8 ;  /* 0x00000000080c72ca */ /* 0x000fe200000e0000 */
[----:B------:R-:W-:Y:S01]  /*6220*/  UIADD3.X UR23, URZ, UR21, URZ, UP1, !UPT ;  /* 0x000000153f177290 */ /* 0x000fe20008ffe43f */
[----:B------:R-:W-:Y:S01]  /*6230*/  R2UR UR18, R20 ;  /* 0x00000000141272ca */ /* 0x000fe200000e0000 */
[----:B------:R-:W-:Y:S01]  /*6240*/  UMOV UR6, 0x0 ;  /* 0x0000000000067882 */ /* 0x000fe20000000000 */
[----:B------:R-:W-:Y:S01]  /*6250*/  ISETP.GT.AND P3, PT, R4, 0x1, PT ;  /* 0x000000010400780c */ /* 0x000fe20003f64270 */
[----:B------:R-:W-:Y:S01]  /*6260*/  UMOV UR7, 0x10000000 ;  /* 0x1000000000077882 */ /* 0x000fe20000000000 */
[----:B------:R-:W-:Y:S01]  /*6270*/  ISETP.NE.AND P1, PT, R6, 0x7, PT ;  /* 0x000000070600780c */ /* 0x000fe20003f25270 */
[----:B------:R-:W-:-:S02]  /*6280*/  VIADD R21, R21, 0x80 ;  /* 0x0000008015157836 */ /* 0x000fc40000000000 */
[----:B------:R-:W-:Y:S01]  /*6290*/  UIADD3 UR13, UR8, 0x180, URZ ;  /* 0x00000180080d7890 */ /* 0x000fe2000fffe03f */
[----:B------:R-:W-:Y:S01]  /*62a0*/  SEL R14, RZ, 0x1, P1 ;  /* 0x00000001ff0e7807 */ /* 0x000fe20000800000 */
[----:B------:R-:W-:Y:S01]  /*62b0*/  UIADD3 UR14, UR8, 0x1c180, URZ ;  /* 0x0001c180080e7890 */ /* 0x000fe2000fffe03f */
[----:B------:R-:W-:Y:S02]  /*62c0*/  SEL R6, R6, RZ, P1 ;  /* 0x000000ff06067207 */ /* 0x000fe40000800000 */
[----:B------:R-:W-:Y:S02]  /*62d0*/  LOP3.LUT R5, R5, R14, RZ, 0x3c, !PT ;  /* 0x0000000e05057212 */ /* 0x000fe400078e3cff */
[----:B------:R-:W-:Y:S02]  /*62e0*/  UMOV UR8, UR13 ;  /* 0x0000000d00087c82 */ /* 0x000fe40008000000 */
[----:B------:R0:W-:Y:S02]  /*62f0*/  UTMALDG.3D [UR8], [UR4], desc[UR6] ;  /* 0x00000608040075b4 */ /* 0x0001e40008011000 */
[----:B0-----:R-:W-:Y:S01]  /*6300*/  UMOV UR8, UR14 ;  /* 0x0000000e00087c82 */ /* 0x001fe20008000000 */
[----:B------:R-:W-:-:S02]  /*6310*/  UMOV UR11, UR18 ;  /* 0x00000012000b7c82 */ /* 0x000fc40008000000 */
[----:B------:R0:W-:Y:S02]  /*6320*/  UTMALDG.3D [UR8], [UR22], desc[UR6] ;  /* 0x00000608160075b4 */ /* 0x0001e40008011000 */
[----:B0-----:R-:W-:Y:S05]  /*6330*/  @P3 BRA `(.L_x_173) ;  /* 0xfffffffc00503947 */ /* 0x001fea000383ffff */
.L_x_169:
[----:B------:R-:W-:Y:S05]  /*6340*/  BSYNC B1 ;  /* 0x0000000000017941 */ /* 0x000fea0003800000 */
.L_x_168:
[----:B------:R-:W-:Y:S01]  /*6350*/  LOP3.LUT P4, RZ, R13, 0xff, RZ, 0xc0, !PT ;  /* 0x000000ff0dff7812 */ /* 0x000fe2000788c0ff */
[C---:B------:R-:W-:Y:S01]  /*6360*/  IMAD.IADD R12, R3.reuse, 0x1, R12 ;  /* 0x00000001030c7824 */ /* 0x040fe200078e020c */
[----:B------:R-:W-:Y:S01]  /*6370*/  ULDC.64 UR4, c[0x0][0x650] ;  /* 0x0001940000047ab9 */ /* 0x000fe20000000a00 */
[C---:B------:R-:W-:Y:S01]  /*6380*/  ISETP.GE.U32.AND P3, PT, R3.reuse, 0x7, PT ;  /* 0x000000070300780c */ /* 0x040fe20003f66070 */
[----:B------:R-:W-:Y:S01]  /*6390*/  BSSY B1, `(.L_x_174) ;  /* 0x000006c000017945 */ /* 0x000fe20003800000 */
[C---:B------:R-:W-:Y:S01]  /*63a0*/  IMAD.WIDE.U32 R4, R12.reuse, 0x24924925, RZ ;  /* 0x249249250c047825 */ /* 0x040fe200078e00ff */
[C---:B------:R-:W-:Y:S02]  /*63b0*/  ISETP.GT.U32.AND P1, PT, R12.reuse, 0x6, PT ;  /* 0x000000060c00780c */ /* 0x040fe40003f24070 */
[----:B------:R-:W-:Y:S01]  /*63c0*/  PRMT R13, RZ, 0x7610, R13 ;  /* 0x00007610ff0d7816 */ /* 0x000fe2000000000d */
[----:B------:R-:W-:Y:S01]  /*63d0*/  IMAD.IADD R4, R12, 0x1, -R5 ;  /* 0x000000010c047824 */ /* 0x000fe200078e0a05 */
[----:B------:R-:W-:Y:S01]  /*63e0*/  ISETP.LT.U32.AND P1, PT, R3, 0x7, P1 ;  /* 0x000000070300780c */ /* 0x000fe20000f21070 */
[----:B------:R-:W-:-:S02]  /*63f0*/  IMAD.MOV.U32 R19, RZ, RZ, -0x1 ;  /* 0xffffffffff137424 */ /* 0x000fc400078e00ff */
[----:B------:R-:W0:Y:S01]  /*6400*/  @P4 S2R R7, SR_CgaCtaId ;  /* 0x0000000000074919 */ /* 0x000e220000008800 */
[----:B------:R-:W-:Y:S01]  /*6410*/  @P4 MOV R6, 0x400 ;  /* 0x0000040000064802 */ /* 0x000fe20000000f00 */
[----:B------:R-:W-:Y:S01]  /*6420*/  IMAD.MOV.U32 R20, RZ, RZ, -0x1 ;  /* 0xffffffffff147424 */ /* 0x000fe200078e00ff */
[----:B------:R-:W-:Y:S01]  /*6430*/  LEA.HI R4, R4, R5, RZ, 0x1f ;  /* 0x0000000504047211 */ /* 0x000fe200078ff8ff */
[----:B------:R-:W-:-:S03]  /*6440*/  IMAD.MOV.U32 R8, RZ, RZ, -0x1 ;  /* 0xffffffffff087424 */ /* 0x000fc600078e00ff */
[--C-:B------:R-:W-:Y:S02]  /*6450*/  SHF.R.U32.HI R5, RZ, 0x2, R4.reuse ;  /* 0x00000002ff057819 */ /* 0x100fe40000011604 */
[----:B------:R-:W-:-:S03]  /*6460*/  PRMT R4, RZ, 0x7610, R4 ;  /* 0x00007610ff047816 */ /* 0x000fc60000000004 */
[----:B------:R-:W-:Y:S01]  /*6470*/  IMAD R12, R5, -0x7, R12 ;  /* 0xfffffff9050c7824 */ /* 0x000fe200078e020c */
[----:B0-----:R-:W-:Y:S02]  /*6480*/  @P4 LEA R6, R7, R6, 0x18 ;  /* 0x0000000607064211 */ /* 0x001fe400078ec0ff */
[----:B------:R-:W-:Y:S02]  /*6490*/  SEL R7, RZ, 0x1, !P1 ;  /* 0x00000001ff077807 */ /* 0x000fe40004800000 */
[----:B------:R-:W-:Y:S01]  /*64a0*/  IADD3 R16, P1, R16, UR36, RZ ;  /* 0x0000002410107c10 */ /* 0x000fe2000ff3e0ff */
[----:B------:R0:W-:Y:S01]  /*64b0*/  @P4 SYNCS.ARRIVE.TRANS64.A1T0 RZ, [R6+URZ+0x88], RZ ;  /* 0x000088ff06ff49a7 */ /* 0x0001e2000810003f */
[----:B------:R-:W-:Y:S02]  /*64c0*/  LOP3.LUT R0, R0, R7, RZ, 0x3c, !PT ;  /* 0x0000000700007212 */ /* 0x000fe400078e3cff */
[----:B------:R-:W-:Y:S02]  /*64d0*/  IADD3.X R17, R17, UR42, RZ, P1, !PT ;  /* 0x0000002a11117c10 */ /* 0x000fe40008ffe4ff */
[----:B------:R-:W-:-:S02]  /*64e0*/  ISETP.GE.U32.AND P1, PT, R16, UR4, PT ;  /* 0x0000000410007c0c */ /* 0x000fc4000bf26070 */
[----:B------:R-:W-:Y:S02]  /*64f0*/  @P3 LOP3.LUT R0, R0, 0x1, R5, 0x78, !PT ;  /* 0x0000000100003812 */ /* 0x000fe400078e7805 */
[----:B------:R-:W-:-:S13]  /*6500*/  ISETP.GE.U32.AND.EX P1, PT, R17, UR5, PT, P1 ;  /* 0x0000000511007c0c */ /* 0x000fda000bf26110 */
[----:B0-----:R-:W-:Y:S05]  /*6510*/  @P1 BRA `(.L_x_175) ;  /* 0x00000004004c1947 */ /* 0x001fea0003800000 */
[----:B------:R-:W-:Y:S01]  /*6520*/  ULDC.64 UR4, c[0x0][0x628] ;  /* 0x00018a0000047ab9 */ /* 0x000fe20000000a00 */
[----:B------:R-:W0:Y:S01]  /*6530*/  S2R R15, SR_CTAID.X ;  /* 0x00000000000f7919 */ /* 0x000e220000002500 */
[----:B------:R-:W-:Y:S01]  /*6540*/  ISETP.NE.U32.AND P1, PT, RZ, UR4, PT ;  /* 0x00000004ff007c0c */ /* 0x000fe2000bf25070 */
[----:B------:R-:W-:Y:S01]  /*6550*/  ULDC UR7, c[0x0][0x630] ;  /* 0x00018c0000077ab9 */ /* 0x000fe20000000800 */
[----:B------:R-:W-:Y:S01]  /*6560*/  IMAD.MOV.U32 R4, RZ, RZ, R16 ;  /* 0x000000ffff047224 */ /* 0x000fe200078e0010 */
[----:B------:R-:W1:Y:S01]  /*6570*/  S2R R14, SR_CTAID.Y ;  /* 0x00000000000e7919 */ /* 0x000e620000002600 */
[----:B------:R-:W-:Y:S01]  /*6580*/  ISETP.NE.AND.EX P1, PT, RZ, UR5, PT, P1 ;  /* 0x00000005ff007c0c */ /* 0x000fe2000bf25310 */
[----:B------:R-:W-:-:S12]  /*6590*/  IMAD.MOV.U32 R5, RZ, RZ, R17 ;  /* 0x000000ffff057224 */ /* 0x000fd800078e0011 */
[----:B------:R-:W-:Y:S05]  /*65a0*/  @!P1 BRA `(.L_x_176) ;  /* 0x0000000000289947 */ /* 0x000fea0003800000 */
[----:B------:R-:W-:Y:S02]  /*65b0*/  ULDC UR6, c[0x0][0x634] ;  /* 0x00018d0000067ab9 */ /* 0x000fe40000000800 */
[----:B------:R-:W-:-:S05]  /*65c0*/  IADD3 R9, P1, R16, UR6, RZ ;  /* 0x0000000610097c10 */ /* 0x000fca000ff3e0ff */
[----:B------:R-:W-:-:S04]  /*65d0*/  IMAD.X R19, RZ, RZ, R17, P1 ;  /* 0x000000ffff137224 */ /* 0x000fc800008e0611 */
[----:B------:R-:W-:-:S04]  /*65e0*/  IMAD.WIDE.U32 R6, R19, UR4, RZ ;  /* 0x0000000413067c25 */ /* 0x000fc8000f8e00ff */
[----:B------:R-:W-:-:S04]  /*65f0*/  IMAD.WIDE.U32 R6, P1, R9, UR5, R6 ;  /* 0x0000000509067c25 */ /* 0x000fc8000f820006 */
[----:B------:R-:W-:-:S04]  /*6600*/  IMAD.WIDE.U32 R8, R9, UR4, RZ ;  /* 0x0000000409087c25 */ /* 0x000fc8000f8e00ff */
[----:B------:R-:W-:Y:S01]  /*6610*/  IMAD.X R5, RZ, RZ, RZ, P1 ;  /* 0x000000ffff057224 */ /* 0x000fe200008e06ff */
[----:B------:R-:W-:Y:S01]  /*6620*/  IADD3 RZ, P1, R9, R6, RZ ;  /* 0x0000000609ff7210 */ /* 0x000fe20007f3e0ff */
[----:B------:R-:W-:-:S04]  /*6630*/  IMAD.MOV.U32 R4, RZ, RZ, R7 ;  /* 0x000000ffff047224 */ /* 0x000fc800078e0007 */
[----:B------:R-:W-:-:S08]  /*6640*/  IMAD.WIDE.U32.X R4, R19, UR5, R4, P1 ;  /* 0x0000000513047c25 */ /* 0x000fd000088e0404 */
.L_x_176:
[--C-:B------:R-:W-:Y:S01]  /*6650*/  SHF.R.U64 R8, R4, UR7, R5.reuse ;  /* 0x0000000704087c19 */ /* 0x100fe20008001205 */
[----:B------:R-:W-:Y:S01]  /*6660*/  ULDC.64 UR4, c[0x0][0x620] ;  /* 0x0001880000047ab9 */ /* 0x000fe20000000a00 */
[----:B------:R-:W-:Y:S01]  /*6670*/  SHF.R.U32.HI R4, RZ, UR7, R5 ;  /* 0x00000007ff047c19 */ /* 0x000fe20008011605 */
[----:B------:R-:W2:Y:S01]  /*6680*/  LDC R24, c[0x0][0x144] ;  /* 0x00005100ff187b82 */ /* 0x000ea20000000800 */
[----:B------:R-:W-:Y:S01]  /*6690*/  IADD3 R7, P1, RZ, -R8, RZ ;  /* 0x80000008ff077210 */ /* 0x000fe20007f3e0ff */
[----:B------:R-:W-:Y:S01]  /*66a0*/  ULDC.64 UR8, c[0x0][0x640] ;  /* 0x0001900000087ab9 */ /* 0x000fe20000000a00 */
[----:B0-----:R-:W-:Y:S01]  /*66b0*/  I2FP.F32.U32 R9, R15 ;  /* 0x0000000f00097245 */ /* 0x001fe20000201000 */
[----:B------:R-:W-:Y:S02]  /*66c0*/  ULDC UR6, c[0x0][0x608] ;  /* 0x0001820000067ab9 */ /* 0x000fe40000000800 */
[----:B------:R-:W-:Y:S01]  /*66d0*/  IMAD.X R4, RZ, RZ, ~R4, P1 ;  /* 0x000000ffff047224 */ /* 0x000fe200008e0e04 */
[----:B------:R-:W-:Y:S01]  /*66e0*/  ISETP.NE.U32.AND P1, PT, RZ, UR8, PT ;  /* 0x00000008ff007c0c */ /* 0x000fe2000bf25070 */
[----:B------:R-:W0:Y:S02]  /*66f0*/  LDC R21, c[0x0][0x148] ;  /* 0x00005200ff157b82 */ /* 0x000e240000000800 */
[----:B------:R-:W-:Y:S01]  /*6700*/  IMAD R6, R4, UR4, RZ ;  /* 0x0000000404067c24 */ /* 0x000fe2000f8e02ff */
[----:B------:R-:W-:Y:S01]  /*6710*/  ISETP.NE.AND.EX P1, PT, RZ, UR9, PT, P1 ;  /* 0x00000009ff007c0c */ /* 0x000fe2000bf25310 */
[----:B------:R-:W-:Y:S01]  /*6720*/  IMAD.WIDE.U32 R4, R7, UR4, R16 ;  /* 0x0000000407047c25 */ /* 0x000fe2000f8e0010 */
[----:B------:R-:W-:-:S03]  /*6730*/  ULDC UR4, c[0x0][0x150] ;  /* 0x0000540000047ab9 */ /* 0x000fc60000000800 */
[----:B------:R-:W-:Y:S02]  /*6740*/  IMAD R7, R7, UR5, R6 ;  /* 0x0000000507077c24 */ /* 0x000fe4000f8e0206 */
[----:B------:R-:W-:Y:S01]  /*6750*/  FMUL R6, R9, UR4 ;  /* 0x0000000409067c20 */ /* 0x000fe20008400000 */
[----:B------:R-:W-:Y:S01]  /*6760*/  ULDC UR4, c[0x0][0x618] ;  /* 0x0001860000047ab9 */ /* 0x000fe20000000800 */
[----:B------:R-:W-:Y:S01]  /*6770*/  ULDC UR5, c[0x0][0x154] ;  /* 0x0000550000057ab9 */ /* 0x000fe20000000800 */
[----:B------:R-:W-:-:S03]  /*6780*/  IMAD.IADD R5, R5, 0x1, R7 ;  /* 0x0000000105057824 */ /* 0x000fc600078e0207 */
[----:B------:R-:W3:Y:S02]  /*6790*/  F2I.U32.TRUNC.NTZ R6, R6 ;  /* 0x0000000600067305 */ /* 0x000ee4000020f000 */
[----:B------:R-:W-:Y:S02]  /*67a0*/  SHF.R.U64 R9, R4, UR4, R5 ;  /* 0x0000000404097c19 */ /* 0x000fe40008001205 */
[----:B-1----:R-:W-:-:S05]  /*67b0*/  I2FP.F32.U32 R4, R14 ;  /* 0x0000000e00047245 */ /* 0x002fca0000201000 */
[----:B------:R-:W-:Y:S01]  /*67c0*/  FMUL R22, R4, UR5 ;  /* 0x0000000504167c20 */ /* 0x000fe20008400000 */
[----:B------:R-:W-:Y:S01]  /*67d0*/  SHF.R.U32.HI R4, RZ, UR4, R5 ;  /* 0x00000004ff047c19 */ /* 0x000fe20008011605 */
[----:B------:R-:W-:-:S03]  /*67e0*/  ULDC UR4, c[0x0][0x658] ;  /* 0x0001960000047ab9 */ /* 0x000fc60000000800 */
[--C-:B------:R-:W-:Y:S01]  /*67f0*/  SHF.R.U64 R20, R9, UR6, R4.reuse ;  /* 0x0000000609147c19 */ /* 0x100fe20008001204 */
[----:B------:R-:W1:Y:S01]  /*6800*/  F2I.U32.TRUNC.NTZ R22, R22 ;  /* 0x0000001600167305 */ /* 0x000e62000020f000 */
[----:B------:R-:W-:Y:S01]  /*6810*/  SHF.R.U32.HI R5, RZ, UR6, R4 ;  /* 0x00000006ff057c19 */ /* 0x000fe20008011604 */
[----:B---3--:R-:W-:-:S03]  /*6820*/  IMAD.MOV R6, RZ, RZ, -R6 ;  /* 0x000000ffff067224 */ /* 0x008fc600078e0a06 */
[----:B------:R-:W-:Y:S01]  /*6830*/  SHF.R.U64 R19, R20, UR4, R5 ;  /* 0x0000000414137c19 */ /* 0x000fe20008001205 */
[----:B--2---:R-:W-:Y:S01]  /*6840*/  IMAD R15, R24, R6, R15 ;  /* 0x00000006180f7224 */ /* 0x004fe200078e020f */
[----:B------:R-:W-:-:S03]  /*6850*/  SHF.R.U32.HI R23, RZ, UR4, R5 ;  /* 0x00000004ff177c19 */ /* 0x000fc60008011605 */
[----:B------:R-:W-:Y:S02]  /*6860*/  IMAD.MOV.U32 R4, RZ, RZ, R19 ;  /* 0x000000ffff047224 */ /* 0x000fe400078e0013 */
[----:B------:R-:W-:Y:S01]  /*6870*/  IMAD.MOV.U32 R5, RZ, RZ, R23 ;  /* 0x000000ffff057224 */ /* 0x000fe200078e0017 */
[----:B-1----:R-:W-:Y:S06]  /*6880*/  @!P1 BRA `(.L_x_177) ;  /* 0x0000000000289947 */ /* 0x002fec0003800000 */
[----:B------:R-:W-:Y:S02]  /*6890*/  ULDC UR4, c[0x0][0x64c] ;  /* 0x0001930000047ab9 */ /* 0x000fe40000000800 */
[----:B------:R-:W-:-:S05]  /*68a0*/  IADD3 R5, P1, R19, UR4, RZ ;  /* 0x0000000413057c10 */ /* 0x000fca000ff3e0ff */
[----:B------:R-:W-:-:S04]  /*68b0*/  IMAD.X R23, RZ, RZ, R23, P1 ;  /* 0x000000ffff177224 */ /* 0x000fc800008e0617 */
[----:B------:R-:W-:-:S04]  /*68c0*/  IMAD.WIDE.U32 R6, R23, UR8, RZ ;  /* 0x0000000817067c25 */ /* 0x000fc8000f8e00ff */
[----:B------:R-:W-:-:S04]  /*68d0*/  IMAD.WIDE.U32 R6, P1, R5, UR9, R6 ;  /* 0x0000000905067c25 */ /* 0x000fc8000f820006 */
[----:B------:R-:W-:-:S04]  /*68e0*/  IMAD.WIDE.U32 R4, R5, UR8, RZ ;  /* 0x0000000805047c25 */ /* 0x000fc8000f8e00ff */
[----:B------:R-:W-:Y:S01]  /*68f0*/  IMAD.MOV.U32 R4, RZ, RZ, R7 ;  /* 0x000000ffff047224 */ /* 0x000fe200078e0007 */
[----:B------:R-:W-:Y:S01]  /*6900*/  IADD3 RZ, P3, R5, R6, RZ ;  /* 0x0000000605ff7210 */ /* 0x000fe20007f7e0ff */
[----:B------:R-:W-:-:S04]  /*6910*/  IMAD.X R5, RZ, RZ, RZ, P1 ;  /* 0x000000ffff057224 */ /* 0x000fc800008e06ff */
[----:B------:R-:W-:-:S08]  /*6920*/  IMAD.WIDE.U32.X R4, R23, UR9, R4, P3 ;  /* 0x0000000917047c25 */ /* 0x000fd000098e0404 */
.L_x_177:
[----:B------:R-:W-:Y:S01]  /*6930*/  ISETP.NE.AND P1, PT, R2, 0x1, PT ;  /* 0x000000010200780c */ /* 0x000fe20003f25270 */
[----:B------:R-:W-:Y:S01]  /*6940*/  ULDC UR4, c[0x0][0x648] ;  /* 0x0001920000047ab9 */ /* 0x000fe20000000800 */
[----:B------:R-:W-:Y:S01]  /*6950*/  LOP3.LUT R20, R20, UR16, RZ, 0xc0, !PT ;  /* 0x0000001014147c12 */ /* 0x000fe2000f8ec0ff */
[----:B------:R-:W-:Y:S01]  /*6960*/  IMAD.MOV R22, RZ, RZ, -R22 ;  /* 0x000000ffff167224 */ /* 0x000fe200078e0a16 */
[----:B------:R-:W-:Y:S01]  /*6970*/  SHF.R.U64 R5, R4, UR4, R5 ;  /* 0x0000000404057c19 */ /* 0x000fe20008001205 */
[----:B------:R-:W-:Y:S01]  /*6980*/  ULDC UR4, c[0x0][0x638] ;  /* 0x00018e0000047ab9 */ /* 0x000fe20000000800 */
[----:B------:R-:W-:Y:S01]  /*6990*/  LOP3.LUT R6, R9, UR15, RZ, 0xc0, !PT ;  /* 0x0000000f09067c12 */ /* 0x000fe2000f8ec0ff */
[----:B------:R-:W-:Y:S02]  /*69a0*/  ULDC UR5, c[0x0][0x610] ;  /* 0x0001840000057ab9 */ /* 0x000fe40000000800 */
[----:B------:R-:W-:Y:S02]  /*69b0*/  IMAD.MOV R4, RZ, RZ, -R5 ;  /* 0x000000ffff047224 */ /* 0x000fe400078e0a05 */
[----:B------:R-:W-:-:S02]  /*69c0*/  IMAD R20, R5, UR17, R20 ;  /* 0x0000001105147c24 */ /* 0x000fc4000f8e0214 */
[----:B0-----:R-:W-:Y:S02]  /*69d0*/  @P1 IMAD R15, R21, R22, R14 ;  /* 0x00000016150f1224 */ /* 0x001fe400078e020e */
[----:B------:R-:W-:Y:S01]  /*69e0*/  IMAD R19, R4, UR4, R19 ;  /* 0x0000000404137c24 */ /* 0x000fe2000f8e0213 */
[----:B------:R-:W-:Y:S01]  /*69f0*/  ULDC UR4, c[0x0][0x600] ;  /* 0x0001800000047ab9 */ /* 0x000fe20000000800 */
[----:B------:R-:W-:Y:S02]  /*6a00*/  IMAD R15, R20, UR5, R15 ;  /* 0x00000005140f7c24 */ /* 0x000fe4000f8e020f */
[----:B------:R-:W-:Y:S02]  /*6a10*/  IMAD R6, R19, UR4, R6 ;  /* 0x0000000413067c24 */ /* 0x000fe4000f8e0206 */
[----:B------:R-:W-:-:S03]  /*6a20*/  IMAD.MOV.U32 R4, RZ, RZ, 0x1 ;  /* 0x00000001ff047424 */ /* 0x000fc600078e00ff */
[----:B------:R-:W-:Y:S02]  /*6a30*/  SEL R20, R6, R15, !P1 ;  /* 0x0000000f06147207 */ /* 0x000fe40004800000 */
[----:B------:R-:W-:-:S07]  /*6a40*/  SEL R19, R15, R6, !P1 ;  /* 0x000000060f137207 */ /* 0x000fce0004800000 */
.L_x_175:
[----:B------:R-:W-:Y:S05]  /*6a50*/  BSYNC B1 ;  /* 0x0000000000017941 */ /* 0x000fea0003800000 */
.L_x_174:
[----:B------:R-:W-:-:S13]  /*6a60*/  LOP3.LUT P1, RZ, R4, 0xff, RZ, 0xc0, !PT ;  /* 0x000000ff04ff7812 */ /* 0x000fda000782c0ff */
[----:B------:R-:W-:Y:S05]  /*6a70*/  @P1 BRA `(.L_x_178) ;  /* 0xfffffff4004c1947 */ /* 0x000fea000383ffff */
[----:B------:R-:W-:Y:S05]  /*6a80*/  BSYNC B0 ;  /* 0x0000000000007941 */ /* 0x000fea0003800000 */
.L_x_166:
[----:B------:R-:W-:-:S03]  /*6a90*/  UMOV UR4, 0xffffffff ;  /* 0xffffffff00047882 */ /* 0x000fc60000000000 */
[----:B------:R-:W-:Y:S05]  /*6aa0*/  BRA.DIV UR4, `(.L_x_179) ;  /* 0x0000000604807947 */ /* 0x000fea000b800000 */
[----:B------:R-:W-:-:S13]  /*6ab0*/  ELECT P6, URZ, PT ;  /* 0x00000000003f782f */ /* 0x000fda00038c0000 */
.L_x_196:
[----:B------:R-:W-:Y:S04]  /*6ac0*/  BSSY B0, `(.L_x_180) ;  /* 0x0000046000007945 */ /* 0x000fe80003800000 */
[----:B------:R-:W-:Y:S05]  /*6ad0*/  @!P6 BRA `(.L_x_181) ;  /* 0x000000040010e947 */ /* 0x000fea0003800000 */
[----:B------:R-:W-:-:S04]  /*6ae0*/  LOP3.LUT R18, R18, 0x2, RZ, 0xfc, !PT ;  /* 0x0000000212127812 */ /* 0x000fc800078efcff */
[----:B------:R-:W-:-:S13]  /*6af0*/  ISETP.NE.AND P0, PT, R18, 0x3, PT ;  /* 0x000000031200780c */ /* 0x000fda0003f05270 */
[----:B------:R-:W-:Y:S05]  /*6b00*/  @!P0 BRA `(.L_x_182) ;  /* 0x0000000000048947 */ /* 0x000fea0003800000 */
[----:B------:R-:W-:Y:S01]  /*6b10*/  BPT.TRAP 0x1 ;  /* 0x000000040000795c */ /* 0x000fe20000300000 */
.L_x_182:
[----:B------:R-:W0:Y:S01]  /*6b20*/  S2R R3, SR_CgaCtaId ;  /* 0x0000000000037919 */ /* 0x000e220000008800 */
[----:B------:R-:W-:-:S04]  /*6b30*/  MOV R2, 0x400 ;  /* 0x0000040000027802 */ /* 0x000fc80000000f00 */
[----:B0-----:R-:W-:Y:S02]  /*6b40*/  LEA R3, R3, R2, 0x18 ;  /* 0x0000000203037211 */ /* 0x001fe400078ec0ff */
[----:B------:R-:W-:-:S03]  /*6b50*/  SHF.L.U32 R2, R0, 0x1f, RZ ;  /* 0x0000001f00027819 */ /* 0x000fc600000006ff */
[----:B------:R-:W-:-:S04]  /*6b60*/  VIADD R3, R3, 0x38 ;  /* 0x0000003803037836 */ /* 0x000fc80000000000 */
[C---:B------:R-:W-:Y:S02]  /*6b70*/  IMAD R7, R12.reuse, 0x8, R3 ;  /* 0x000000080c077824 */ /* 0x040fe400078e0203 */
[----:B------:R-:W-:Y:S02]  /*6b80*/  VIADD R12, R12, 0x1 ;  /* 0x000000010c0c7836 */ /* 0x000fe40000000000 */
[----:B------:R-:W0:Y:S03]  /*6b90*/  SYNCS.PHASECHK.TRANS64.TRYWAIT P0, [R7+URZ], R2 ;  /* 0x00000002070075a7 */ /* 0x000e26000800017f */
[----:B------:R-:W-:-:S04]  /*6ba0*/  ISETP.NE.AND P1, PT, R12, 0x7, PT ;  /* 0x000000070c00780c */ /* 0x000fc80003f25270 */
[----:B------:R-:W-:Y:S02]  /*6bb0*/  SEL R5, RZ, 0x1, P1 ;  /* 0x00000001ff057807 */ /* 0x000fe40000800000 */
[----:B------:R-:W-:Y:S02]  /*6bc0*/  SEL R12, R12, RZ, P1 ;  /* 0x000000ff0c0c7207 */ /* 0x000fe40000800000 */
[----:B------:R-:W-:-:S03]  /*6bd0*/  LOP3.LUT R5, R0, R5, RZ, 0x3c, !PT ;  /* 0x0000000500057212 */ /* 0x000fc600078e3cff */
[----:B------:R-:W-:Y:S01]  /*6be0*/  IMAD R9, R12, 0x8, R3 ;  /* 0x000000080c097824 */ /* 0x000fe200078e0203 */
[----:B------:R-:W-:Y:S01]  /*6bf0*/  SHF.L.U32 R4, R5, 0x1f, RZ ;  /* 0x0000001f05047819 */ /* 0x000fe200000006ff */
[----:B0-----:R-:W-:Y:S06]  /*6c00*/  @!P0 BRA `(.L_x_183) ;  /* 0x0000000400488947 */ /* 0x001fec0003800000 */
.L_x_197:
[----:B------:R-:W1:Y:S01]  /*6c10*/  SYNCS.PHASECHK.TRANS64.TRYWAIT P0, [R9+URZ], R4 ;  /* 0x00000004090075a7 */ /* 0x000e62000800017f */
[----:B------:R-:W-:-:S05]  /*6c20*/  VIADD R0, R12, 0x1 ;  /* 0x000000010c007836 */ /* 0x000fca0000000000 */
[----:B------:R-:W-:-:S04]  /*6c30*/  ISETP.NE.AND P1, PT, R0, 0x7, PT ;  /* 0x000000070000780c */ /* 0x000fc80003f25270 */
[----:B0-----:R-:W-:Y:S02]  /*6c40*/  SEL R2, RZ, 0x1, P1 ;  /* 0x00000001ff027807 */ /* 0x001fe40000800000 */
[----:B------:R-:W-:Y:S02]  /*6c50*/  SEL R0, R0, RZ, P1 ;  /* 0x000000ff00007207 */ /* 0x000fe40000800000 */
[----:B------:R-:W-:-:S03]  /*6c60*/  LOP3.LUT R7, R5, R2, RZ, 0x3c, !PT ;  /* 0x0000000205077212 */ /* 0x000fc600078e3cff */
[----:B------:R-:W-:Y:S01]  /*6c70*/  IMAD R6, R0, 0x8, R3 ;  /* 0x0000000800067824 */ /* 0x000fe200078e0203 */
[----:B------:R-:W-:Y:S01]  /*6c80*/  SHF.L.U32 R5, R7, 0x1f, RZ ;  /* 0x0000001f07057819 */ /* 0x000fe200000006ff */
[----:B-1----:R-:W-:Y:S06]  /*6c90*/  @!P0 BRA `(.L_x_184) ;  /* 0x0000000400388947 */ /* 0x002fec0003800000 */
.L_x_198:
[----:B------:R-:W1:Y:S01]  /*6ca0*/  SYNCS.PHASECHK.TRANS64.TRYWAIT P0, [R6+URZ], R5 ;  /* 0x00000005060075a7 */ /* 0x000e62000800017f */
[----:B------:R-:W-:-:S05]  /*6cb0*/  VIADD R0, R0, 0x1 ;  /* 0x0000000100007836 */ /* 0x000fca0000000000 */
[----:B------:R-:W-:-:S04]  /*6cc0*/  ISETP.NE.AND P1, PT, R0, 0x7, PT ;  /* 0x000000070000780c */ /* 0x000fc80003f25270 */
[----:B------:R-:W-:Y:S02]  /*6cd0*/  SEL R2, RZ, 0x1, P1 ;  /* 0x00000001ff027807 */ /* 0x000fe40000800000 */
[----:B------:R-:W-:Y:S02]  /*6ce0*/  SEL R0, R0, RZ, P1 ;  /* 0x000000ff00007207 */ /* 0x000fe40000800000 */
[----:B------:R-:W-:-:S03]  /*6cf0*/  LOP3.LUT R7, R7, R2, RZ, 0x3c, !PT ;  /* 0x0000000207077212 */ /* 0x000fc600078e3cff */
[----:B0-----:R-:W-:Y:S01]  /*6d00*/  IMAD R9, R0, 0x8, R3 ;  /* 0x0000000800097824 */ /* 0x001fe200078e0203 */
[----:B------:R-:W-:Y:S01]  /*6d10*/  SHF.L.U32 R4, R7, 0x1f, RZ ;  /* 0x0000001f07047819 */ /* 0x000fe200000006ff */
[----:B-1----:R-:W-:Y:S06]  /*6d20*/  @!P0 BRA `(.L_x_185) ;  /* 0x0000000400288947 */ /* 0x002fec0003800000 */
.L_x_199:
        /* <DEDUP_REMOVED lines=9> */
.L_x_200:
        /* <DEDUP_REMOVED lines=9> */
.L_x_201:
[----:B------:R-:W1:Y:S01]  /*6e50*/  SYNCS.PHASECHK.TRANS64.TRYWAIT P0, [R9+URZ], R4 ;  /* 0x00000004090075a7 */ /* 0x000e62000800017f */
[----:B------:R-:W-:-:S05]  /*6e60*/  VIADD R0, R0, 0x1 ;  /* 0x0000000100007836 */ /* 0x000fca0000000000 */
[----:B------:R-:W-:-:S04]  /*6e70*/  ISETP.NE.AND P1, PT, R0, 0x7, PT ;  /* 0x000000070000780c */ /* 0x000fc80003f25270 */
[----:B------:R-:W-:Y:S02]  /*6e80*/  SEL R2, RZ, 0x1, P1 ;  /* 0x00000001ff027807 */ /* 0x000fe40000800000 */
[----:B------:R-:W-:Y:S02]  /*6e90*/  SEL R0, R0, RZ, P1 ;  /* 0x000000ff00007207 */ /* 0x000fe40000800000 */
[----:B------:R-:W-:Y:S01]  /*6ea0*/  LOP3.LUT R2, R7, R2, RZ, 0x3c, !PT ;  /* 0x0000000207027212 */ /* 0x000fe200078e3cff */
[----:B-1----:R-:W-:Y:S06]  /*6eb0*/  @!P0 BRA `(.L_x_188) ;  /* 0x0000000400008947 */ /* 0x002fec0003800000 */
.L_x_202:
[----:B------:R-:W-:Y:S01]  /*6ec0*/  IMAD R3, R0, 0x8, R3 ;  /* 0x0000000800037824 */ /* 0x000fe200078e0203 */
[----:B------:R-:W-:-:S07]  /*6ed0*/  SHF.L.U32 R0, R2, 0x1f, RZ ;  /* 0x0000001f02007819 */ /* 0x000fce00000006ff */
.L_x_189:
[----:B--2---:R2:W3:Y:S02]  /*6ee0*/  SYNCS.PHASECHK.TRANS64.TRYWAIT P0, [R3+URZ], R0 ;  /* 0x00000000030075a7 */ /* 0x0044e4000800017f */
[----:B---3--:R-:W-:Y:S05]  /*6ef0*/  @!P0 NANOSLEEP.SYNCS 0x989680 ;  /* 0x009896800000895d */ /* 0x008fea0003900000 */
[----:B------:R-:W3:Y:S02]  /*6f00*/  @!P0 SYNCS.PHASECHK.TRANS64 P0, [R3+URZ], R0 ;  /* 0x00000000030085a7 */ /* 0x000ee4000800007f */
[----:B---3--:R-:W-:Y:S05]  /*6f10*/  @!P0 BRA `(.L_x_189) ;  /* 0xfffffffc00f08947 */ /* 0x008fea000383ffff */
.L_x_181:
[----:B------:R-:W-:Y:S05]  /*6f20*/  BSYNC B0 ;  /* 0x0000000000007941 */ /* 0x000fea0003800000 */
.L_x_180:
[----:B------:R-:W-:Y:S05]  /*6f30*/  EXIT ;  /* 0x000000000000794d */ /* 0x000fea0003800000 */
.L_x_17:
[----:B-1----:R1:W2:Y:S02]  /*6f40*/  SYNCS.PHASECHK.TRANS64.TRYWAIT P1, [R3+URZ], R0 ;  /* 0x00000000030075a7 */ /* 0x0022a4000802017f */
[----:B--2---:R-:W-:Y:S05]  /*6f50*/  @!P1 NANOSLEEP.SYNCS 0x989680 ;  /* 0x009896800000995d */ /* 0x004fea0003900000 */
[----:B------:R-:W2:Y:S02]  /*6f60*/  @!P1 SYNCS.PHASECHK.TRANS64 P1, [R3+URZ], R0 ;  /* 0x00000000030095a7 */ /* 0x000ea4000802007f */
[----:B--2---:R-:W-:Y:S05]  /*6f70*/  @!P1 BRA `(.L_x_17) ;  /* 0xfffffffc00f09947 */ /* 0x004fea000383ffff */
[----:B------:R-:W-:Y:S05]  /*6f80*/  BRA `(.L_x_16) ;  /* 0xffffffa400647947 */ /* 0x000fea000383ffff */
.L_x_22:
[----:B-1----:R1:W2:Y:S02]  /*6f90*/  SYNCS.PHASECHK.TRANS64.TRYWAIT P1, [R5+URZ], R4 ;  /* 0x00000004050075a7 */ /* 0x0022a4000802017f */
[----:B--2---:R-:W-:Y:S05]  /*6fa0*/  @!P1 NANOSLEEP.SYNCS 0x989680 ;  /* 0x009896800000995d */ /* 0x004fea0003900000 */
[----:B------:R-:W2:Y:S02]  /*6fb0*/  @!P1 SYNCS.PHASECHK.TRANS64 P1, [R5+URZ], R4 ;  /* 0x00000004050095a7 */ /* 0x000ea4000802007f */
[----:B--2---:R-:W-:Y:S05]  /*6fc0*/  @!P1 BRA `(.L_x_22) ;  /* 0xfffffffc00f09947 */ /* 0x004fea000383ffff */
[----:B------:R-:W-:Y:S05]  /*6fd0*/  BRA `(.L_x_21) ;  /* 0xffffffa800407947 */ /* 0x000fea000383ffff */
.L_x_167:
[----:B------:R-:W-:Y:S01]  /*6fe0*/  BSSY B1, `(.L_x_190) ;  /* 0x0000006000017945 */ /* 0x000fe20003800000 */
[----:B------:R-:W-:-:S07]  /*6ff0*/  IMAD.MOV.U32 R15, RZ, RZ, -0x1 ;  /* 0xffffffffff0f7424 */ /* 0x000fce00078e00ff */
[----:B------:R-:W-:Y:S05]  /*7000*/  WARPSYNC.COLLECTIVE R15, `(.L_x_191) ;  /* 0x000000000f0c7348 */ /* 0x000fea0003c00000 */
[----:B------:R-:W-:Y:S02]  /*7010*/  ELECT P6, UR62, PT ;  /* 0x00000000003e782f */ /* 0x000fe400038c0000 */
[----:B------:R-:W-:Y:S01]  /*7020*/  MOV R14, UR62 ;  /* 0x0000003e000e7c02 */ /* 0x000fe20008000f00 */
[----:B------:R-:W-:Y:S10]  /*7030*/  ENDCOLLECTIVE ;  /* 0x000000000000791b */ /* 0x000ff40003800000 */
.L_x_191:
[----:B------:R-:W-:Y:S05]  /*7040*/  BSYNC B1 ;  /* 0x0000000000017941 */ /* 0x000fea0003800000 */
.L_x_190:
[----:B------:R-:W-:Y:S05]  /*7050*/  BRA `(.L_x_192) ;  /* 0xffffffec00e07947 */ /* 0x000fea000383ffff */
.L_x_170:
[----:B0-----:R0:W1:Y:S02]  /*7060*/  SYNCS.PHASECHK.TRANS64.TRYWAIT P1, [R14+URZ+0x38], R7 ;  /* 0x000038070e0075a7 */ /* 0x001064000802017f */
[----:B-1----:R-:W-:Y:S05]  /*7070*/  @!P1 NANOSLEEP.SYNCS 0x989680 ;  /* 0x009896800000995d */ /* 0x002fea0003900000 */
[----:B------:R-:W1:Y:S02]  /*7080*/  @!P1 SYNCS.PHASECHK.TRANS64 P1, [R14+URZ+0x38], R7 ;  /* 0x000038070e0095a7 */ /* 0x000e64000802007f */
[----:B-1----:R-:W-:Y:S05]  /*7090*/  @!P1 BRA `(.L_x_170) ;  /* 0xfffffffc00f09947 */ /* 0x002fea000383ffff */
[----:B------:R-:W-:Y:S05]  /*70a0*/  BRA `(.L_x_193) ;  /* 0xfffffff000147947 */ /* 0x000fea000383ffff */
.L_x_179:
[----:B------:R-:W-:Y:S01]  /*70b0*/  BSSY B0, `(.L_x_194) ;  /* 0x0000006000007945 */ /* 0x000fe20003800000 */
[----:B------:R-:W-:-:S07]  /*70c0*/  IMAD.MOV.U32 R15, RZ, RZ, -0x1 ;  /* 0xffffffffff0f7424 */ /* 0x000fce00078e00ff */
[----:B------:R-:W-:Y:S05]  /*70d0*/  WARPSYNC.COLLECTIVE R15, `(.L_x_195) ;  /* 0x000000000f0c7348 */ /* 0x000fea0003c00000 */
[----:B------:R-:W-:Y:S02]  /*70e0*/  ELECT P6, UR62, PT ;  /* 0x00000000003e782f */ /* 0x000fe400038c0000 */
[----:B------:R-:W-:Y:S01]  /*70f0*/  MOV R14, UR62 ;  /* 0x0000003e000e7c02 */ /* 0x000fe20008000f00 */
[----:B------:R-:W-:Y:S10]  /*7100*/  ENDCOLLECTIVE ;  /* 0x000000000000791b */ /* 0x000ff40003800000 */
.L_x_195:
[----:B------:R-:W-:Y:S05]  /*7110*/  BSYNC B0 ;  /* 0x0000000000007941 */ /* 0x000fea0003800000 */
.L_x_194:
[----:B------:R-:W-:Y:S05]  /*7120*/  BRA `(.L_x_196) ;  /* 0xfffffff800647947 */ /* 0x000fea000383ffff */
.L_x_183:
[----:B0-----:R0:W1:Y:S02]  /*7130*/  SYNCS.PHASECHK.TRANS64.TRYWAIT P0, [R7+URZ], R2 ;  /* 0x00000002070075a7 */ /* 0x001064000800017f */
[----:B-1----:R-:W-:Y:S05]  /*7140*/  @!P0 NANOSLEEP.SYNCS 0x989680 ;  /* 0x009896800000895d */ /* 0x002fea0003900000 */
[----:B------:R-:W1:Y:S02]  /*7150*/  @!P0 SYNCS.PHASECHK.TRANS64 P0, [R7+URZ], R2 ;  /* 0x00000002070085a7 */ /* 0x000e64000800007f */
[----:B-1----:R-:W-:Y:S05]  /*7160*/  @!P0 BRA `(.L_x_183) ;  /* 0xfffffffc00f08947 */ /* 0x002fea000383ffff */
[----:B------:R-:W-:Y:S05]  /*7170*/  BRA `(.L_x_197) ;  /* 0xfffffff800a47947 */ /* 0x000fea000383ffff */
.L_x_184:
[----:B0-----:R0:W1:Y:S02]  /*7180*/  SYNCS.PHASECHK.TRANS64.TRYWAIT P0, [R9+URZ], R4 ;  /* 0x00000004090075a7 */ /* 0x001064000800017f */
[----:B-1----:R-:W-:Y:S05]  /*7190*/  @!P0 NANOSLEEP.SYNCS 0x989680 ;  /* 0x009896800000895d */ /* 0x002fea0003900000 */
[----:B------:R-:W1:Y:S02]  /*71a0*/  @!P0 SYNCS.PHASECHK.TRANS64 P0, [R9+URZ], R4 ;  /* 0x00000004090085a7 */ /* 0x000e64000800007f */
[----:B-1----:R-:W-:Y:S05]  /*71b0*/  @!P0 BRA `(.L_x_184) ;  /* 0xfffffffc00f08947 */ /* 0x002fea000383ffff */
[----:B------:R-:W-:Y:S05]  /*71c0*/  BRA `(.L_x_198) ;  /* 0xfffffff800b47947 */ /* 0x000fea000383ffff */
.L_x_185:
[----:B0-----:R0:W1:Y:S02]  /*71d0*/  SYNCS.PHASECHK.TRANS64.TRYWAIT P0, [R6+URZ], R5 ;  /* 0x00000005060075a7 */ /* 0x001064000800017f */
[----:B-1----:R-:W-:Y:S05]  /*71e0*/  @!P0 NANOSLEEP.SYNCS 0x989680 ;  /* 0x009896800000895d */ /* 0x002fea0003900000 */
[----:B------:R-:W1:Y:S02]  /*71f0*/  @!P0 SYNCS.PHASECHK.TRANS64 P0, [R6+URZ], R5 ;  /* 0x00000005060085a7 */ /* 0x000e64000800007f */
[----:B-1----:R-:W-:Y:S05]  /*7200*/  @!P0 BRA `(.L_x_185) ;  /* 0xfffffffc00f08947 */ /* 0x002fea000383ffff */
[----:B------:R-:W-:Y:S05]  /*7210*/  BRA `(.L_x_199) ;  /* 0xfffffff800c47947 */ /* 0x000fea000383ffff */
.L_x_186:
[----:B0-----:R0:W1:Y:S02]  /*7220*/  SYNCS.PHASECHK.TRANS64.TRYWAIT P0, [R9+URZ], R4 ;  /* 0x00000004090075a7 */ /* 0x001064000800017f */
[----:B-1----:R-:W-:Y:S05]  /*7230*/  @!P0 NANOSLEEP.SYNCS 0x989680 ;  /* 0x009896800000895d */ /* 0x002fea0003900000 */
[----:B------:R-:W1:Y:S02]  /*7240*/  @!P0 SYNCS.PHASECHK.TRANS64 P0, [R9+URZ], R4 ;  /* 0x00000004090085a7 */ /* 0x000e64000800007f */
[----:B-1----:R-:W-:Y:S05]  /*7250*/  @!P0 BRA `(.L_x_186) ;  /* 0xfffffffc00f08947 */ /* 0x002fea000383ffff */
[----:B------:R-:W-:Y:S05]  /*7260*/  BRA `(.L_x_200) ;  /* 0xfffffff800d47947 */ /* 0x000fea000383ffff */
.L_x_187:
[----:B0-----:R0:W1:Y:S02]  /*7270*/  SYNCS.PHASECHK.TRANS64.TRYWAIT P0, [R6+URZ], R5 ;  /* 0x00000005060075a7 */ /* 0x001064000800017f */
[----:B-1----:R-:W-:Y:S05]  /*7280*/  @!P0 NANOSLEEP.SYNCS 0x989680 ;  /* 0x009896800000895d */ /* 0x002fea0003900000 */
[----:B------:R-:W1:Y:S02]  /*7290*/  @!P0 SYNCS.PHASECHK.TRANS64 P0, [R6+URZ], R5 ;  /* 0x00000005060085a7 */ /* 0x000e64000800007f */
[----:B-1----:R-:W-:Y:S05]  /*72a0*/  @!P0 BRA `(.L_x_187) ;  /* 0xfffffffc00f08947 */ /* 0x002fea000383ffff */
[----:B------:R-:W-:Y:S05]  /*72b0*/  BRA `(.L_x_201) ;  /* 0xfffffff800e47947 */ /* 0x000fea000383ffff */
.L_x_188:
[----:B-1----:R1:W2:Y:S02]  /*72c0*/  SYNCS.PHASECHK.TRANS64.TRYWAIT P0, [R9+URZ], R4 ;  /* 0x00000004090075a7 */ /* 0x0022a4000800017f */
[----:B--2---:R-:W-:Y:S05]  /*72d0*/  @!P0 NANOSLEEP.SYNCS 0x989680 ;  /* 0x009896800000895d */ /* 0x004fea0003900000 */
[----:B------:R-:W2:Y:S02]  /*72e0*/  @!P0 SYNCS.PHASECHK.TRANS64 P0, [R9+URZ], R4 ;  /* 0x00000004090085a7 */ /* 0x000ea4000800007f */
[----:B--2---:R-:W-:Y:S05]  /*72f0*/  @!P0 BRA `(.L_x_188) ;  /* 0xfffffffc00f08947 */ /* 0x004fea000383ffff */
[----:B------:R-:W-:Y:S05]  /*7300*/  BRA `(.L_x_202) ;  /* 0xfffffff800ec7947 */ /* 0x000fea000383ffff */
.L_x_203:
[----:B------:R-:W-:-:S00]  /*7310*/  BRA `(.L_x_203) ;  /* 0xfffffffc00fc7947 */ /* 0x000fc0000383ffff */
[----:B------:R-:W-:-:S00]  /*7320*/  NOP ;  /* 0x0000000000007918 */ /* 0x000fc00000000000 */
        /* <DEDUP_REMOVED lines=13> */
.L_x_204:


//--------------------- .nv.global.init           --------------------------
	.section	.nv.global.init,"aw",@progbits
.nv.global.init:
	.type		$str$22,@object
	.size		$str$22,($str$23 - $str$22)
$str$22:
        /*0000*/ 	.byte	0x6b, 0x5f, 0x74, 0x69, 0x6c, 0x65, 0x5f, 0x63, 0x6f, 0x75, 0x6e, 0x74, 0x20, 0x3e, 0x3d, 0x20
        /*0010*/ 	.byte	0x31, 0x00
	.type		$str$23,@object
	.size		$str$23,(__unnamed_1 - $str$23)
$str$23:
        /*0012*/ 	.byte	0x2f, 0x74, 0x6d, 0x70, 0x2f, 0x63, 0x75, 0x74, 0x6c, 0x61, 0x73, 0x73, 0x5f, 0x73, 0x77, 0x65
        /*0022*/ 	.byte	0x65, 0x70, 0x5f, 0x73, 0x72, 0x63, 0x2f, 0x69, 0x6e, 0x63, 0x6c, 0x75, 0x64, 0x65, 0x2f, 0x63
        /*0032*/ 	.byte	0x75, 0x74, 0x6c, 0x61, 0x73, 0x73, 0x2f, 0x67, 0x65, 0x6d, 0x6d, 0x2f, 0x63, 0x6f, 0x6c, 0x6c
        /*0042*/ 	.byte	0x65, 0x63, 0x74, 0x69, 0x76, 0x65, 0x2f, 0x73, 0x6d, 0x39, 0x30, 0x5f, 0x6d, 0x6d, 0x61, 0x5f
        /*0052*/ 	.byte	0x74, 0x6d, 0x61, 0x5f, 0x67, 0x6d, 0x6d, 0x61, 0x5f, 0x73, 0x73, 0x5f, 0x77, 0x61, 0x72, 0x70
        /*0062*/ 	.byte	0x73, 0x70, 0x65, 0x63, 0x69, 0x61, 0x6c, 0x69, 0x7a, 0x65, 0x64, 0x2e, 0x68, 0x70, 0x70, 0x00
	.type		__unnamed_1,@object
	.size		__unnamed_1,(.L_0 - __unnamed_1)
__unnamed_1:
        /*0072*/ 	.byte	0x76, 0x6f, 0x69, 0x64, 0x20, 0x63, 0x75, 0x74, 0x6c, 0x61, 0x73, 0x73, 0x3a, 0x3a, 0x67, 0x65
        /* <DEDUP_REMOVED lines=172> */
        /*0b42*/ 	.byte	0x74, 0x79, 0x5d, 0x00
.L_0:


//--------------------- .nv.shared._ZN7cutlass13device_kernelINS_4gemm6kernel13GemmUniversalIN4cute5tupleIJiiiiEEENS1_10collective13CollectiveMmaINS1_34MainloopSm90TmaGmmaWarpSpecializedILi7ENS5_IJNS4_1CILi1EEESB_SB_EEENS1_35KernelTmaWarpSpecializedCooperativeEEENS5_IJNSA_ILi128EEESF_SF_EEEaNS5_IJlSB_lEEEaSH_NS4_8TiledMMAINS4_8MMA_AtomIJNS4_4SM904GMMA27MMA_64x128x32_S32S8S8_SS_TNEEEENS4_6LayoutINS5_IJNSA_ILi2EEESB_SB_EEENS5_IJSB_NSA_ILi0EEESR_EEEEENS5_IJNS4_10UnderscoreESU_SU_EEEEENS4_13SM90_TMA_LOADENS4_14ComposedLayoutINS4_7SwizzleILi3ELi4ELi3EEENS4_18smem_ptr_flag_bitsILi8EEENSO_INS5_IJNSA_ILi8EEESF_EEENS5_IJSF_SB_EEEEEEEvNS4_8identityESX_S17_vS18_EENS_8epilogue10collective6detail29Sm90TmaWarpSpecializedAdapterINS1B_15DefaultEpilogueIaSH_SH_NS1A_6thread17LinearCombinationIaLi1EiiLNS1F_9ScaleType4KindE0ELNS_15FloatRoundStyleE2EaEENS1_15EpilogueDefaultEEEEEvvEEEEvNT_6ParamsE --------------------------
	.section	.nv.shared._ZN7cutlass13device_kernelINS_4gemm6kernel13GemmUniversalIN4cute5tupleIJiiiiEEENS1_10collective13CollectiveMmaINS1_34MainloopSm90TmaGmmaWarpSpecializedILi7ENS5_IJNS4_1CILi1EEESB_SB_EEENS1_35KernelTmaWarpSpecializedCooperativeEEENS5_IJNSA_ILi128EEESF_SF_EEEaNS5_IJlSB_lEEEaSH_NS4_8TiledMMAINS4_8MMA_AtomIJNS4_4SM904GMMA27MMA_64x128x32_S32S8S8_SS_TNEEEENS4_6LayoutINS5_IJNSA_ILi2EEESB_SB_EEENS5_IJSB_NSA_ILi0EEESR_EEEEENS5_IJNS4_10UnderscoreESU_SU_EEEEENS4_13SM90_TMA_LOADENS4_14ComposedLayoutINS4_7SwizzleILi3ELi4ELi3EEENS4_18smem_ptr_flag_bitsILi8EEENSO_INS5_IJNSA_ILi8EEESF_EEENS5_IJSF_SB_EEEEEEEvNS4_8identityESX_S17_vS18_EENS_8epilogue10collective6detail29Sm90TmaWarpSpecializedAdapterINS1B_15DefaultEpilogueIaSH_SH_NS1A_6thread17LinearCombinationIaLi1EiiLNS1F_9ScaleType4KindE0ELNS_15FloatRoundStyleE2EaEENS1_15EpilogueDefaultEEEEEvvEEEEvNT_6ParamsE,"aw",@nobits
	.sectionflags	@""
	.align	16
	.zero		1024


//--------------------- .nv.shared.reserved.0     --------------------------
	.section	.nv.shared.reserved.0,"aw",@nobits
	.weak		__nv_reservedSMEM_offset_0_alias
	.size		__nv_reservedSMEM_offset_0_alias, 0, 0
	.other		__nv_reservedSMEM_offset_0_alias,@"STO_CUDA_RESERVED_SHARED STV_DEFAULT"
__nv_reservedSMEM_offset_0_alias:
	.zero		0


//--------------------- .nv.global                --------------------------
	.section	.nv.global,"aw",@nobits
.nv.global:
	.type		_ZN40_INTERNAL_913000c4_4_k_cu_65762076_308304cute1_E,@object
	.size		_ZN40_INTERNAL_913000c4_4_k_cu_65762076_308304cute1_E,(_ZN40_INTERNAL_913000c4_4_k_cu_65762076_308304cuda3std3__45__cpo6cbeginE - _ZN40_INTERNAL_913000c4_4_k_cu_65762076_308304cute1_E)
_ZN40_INTERNAL_913000c4_4_k_cu_65762076_308304cute1_E:
	.zero		1
	.type		_ZN40_INTERNAL_913000c4_4_k_cu_65762076_308304cuda3std3__45__cpo6cbeginE,@object
	.size		_ZN40_INTERNAL_913000c4_4_k_cu_65762076_308304cuda3std3__45__cpo6cbeginE,(_ZN40_INTERNAL_913000c4_4_k_cu_65762076_308304cuda3std3__48in_placeE - _ZN40_INTERNAL_913000c4_4_k_cu_65762076_308304cuda3std3__45__cpo6cbeginE)
_ZN40_INTERNAL_913000c4_4_k_cu_65762076_308304cuda3std3__45__cpo6cbeginE:
	.zero		1
	.type		_ZN40_INTERNAL_913000c4_4_k_cu_65762076_308304cuda3std3__48in_placeE,@object
	.size		_ZN40_INTERNAL_913000c4_4_k_cu_65762076_308304cuda3std3__48in_placeE,(_ZN40_INTERNAL_913000c4_4_k_cu_65762076_308304cuda3std6ranges3__45__cpo9iter_moveE - _ZN40_INTERNAL_913000c4_4_k_cu_65762076_308304cuda3std3__48in_placeE)
_ZN40_INTERNAL_913000c4_4_k_cu_65762076_308304cuda3std3__48in_placeE:
	.zero		1
	.type		_ZN40_INTERNAL_913000c4_4_k_cu_65762076_308304cuda3std6ranges3__45__cpo9iter_moveE,@object
	.size		_ZN40_INTERNAL_913000c4_4_k_cu_65762076_308304cuda3std6ranges3__45__cpo9iter_moveE,(_ZN40_INTERNAL_913000c4_4_k_cu_65762076_308304cuda3std3__45__cpo5beginE - _ZN40_INTERNAL_913000c4_4_k_cu_65762076_308304cuda3std6ranges3__45__cpo9iter_moveE)
_ZN40_INTERNAL_913000c4_4_k_cu_65762076_308304cuda3std6ranges3__45__cpo9iter_moveE:
	.zero		1
	.type		_ZN40_INTERNAL_913000c4_4_k_cu_65762076_308304cuda3std3__45__cpo5beginE,@object
	.size		_ZN40_INTERNAL_913000c4_4_k_cu_65762076_308304cuda3std3__45__cpo5beginE,(_ZN40_INTERNAL_913000c4_4_k_cu_65762076_308304cuda3std3__442_GLOBAL__N__913000c4_4_k_cu_65762076_308306ignoreE - _ZN40_INTERNAL_913000c4_4_k_cu_65762076_308304cuda3std3__45__cpo5beginE)
_ZN40_INTERNAL_913000c4_4_k_cu_65762076_308304cuda3std3__45__cpo5beginE:
	.zero		1
	.type		_ZN40_INTERNAL_913000c4_4_k_cu_65762076_308304cuda3std3__442_GLOBAL__N__913000c4_4_k_cu_65762076_308306ignoreE,@object
	.size		_ZN40_INTERNAL_913000c4_4_k_cu_65762076_308304cuda3std3__442_GLOBAL__N__913000c4_4_k_cu_65762076_308306ignoreE,(_ZN40_INTERNAL_913000c4_4_k_cu_65762076_308304cute7productE - _ZN40_INTERNAL_913000c4_4_k_cu_65762076_308304cuda3std3__442_GLOBAL__N__913000c4_4_k_cu_65762076_308306ignoreE)
_ZN40_INTERNAL_913000c4_4_k_cu_65762076_308304cuda3std3__442_GLOBAL__N__913000c4_4_k_cu_65762076_308306ignoreE:
	.zero		1
	.type		_ZN40_INTERNAL_913000c4_4_k_cu_65762076_308304cute7productE,@object
	.size		_ZN40_INTERNAL_913000c4_4_k_cu_65762076_308304cute7productE,(_ZN40_INTERNAL_913000c4_4_k_cu_65762076_308304cuda3std3__45__cpo3endE - _ZN40_INTERNAL_913000c4_4_k_cu_65762076_308304cute7productE)
_ZN40_INTERNAL_913000c4_4_k_cu_65762076_308304cute7productE:
	.zero		1
	.type		_ZN40_INTERNAL_913000c4_4_k_cu_65762076_308304cuda3std3__45__cpo3endE,@object
	.size		_ZN40_INTERNAL_913000c4_4_k_cu_65762076_308304cuda3std3__45__cpo3endE,(_ZN40_INTERNAL_913000c4_4_k_cu_65762076_308304cuda3std3__419piecewise_constructE - _ZN40_INTERNAL_913000c4_4_k_cu_65762076_308304cuda3std3__45__cpo3endE)
_ZN40_INTERNAL_913000c4_4_k_cu_65762076_308304cuda3std3__45__cpo3endE:
	.zero		1
	.type		_ZN40_INTERNAL_913000c4_4_k_cu_65762076_308304cuda3std3__419piecewise_constructE,@object
	.size		_ZN40_INTERNAL_913000c4_4_k_cu_65762076_308304cuda3std3__419piecewise_constructE,(_ZN40_INTERNAL_913000c4_4_k_cu_65762076_308304cuda3std3__45__cpo4cendE - _ZN40_INTERNAL_913000c4_4_k_cu_65762076_308304cuda3std3__419piecewise_constructE)
_ZN40_INTERNAL_913000c4_4_k_cu_65762076_308304cuda3std3__419piecewise_constructE:
	.zero		1
	.type		_ZN40_INTERNAL_913000c4_4_k_cu_65762076_308304cuda3std3__45__cpo4cendE,@object
	.size		_ZN40_INTERNAL_913000c4_4_k_cu_65762076_308304cuda3std3__45__cpo4cendE,(_ZN40_INTERNAL_913000c4_4_k_cu_65762076_308304cuda3std6ranges3__45__cpo4swapE - _ZN40_INTERNAL_913000c4_4_k_cu_65762076_308304cuda3std3__45__cpo4cendE)
_ZN40_INTERNAL_913000c4_4_k_cu_65762076_308304cuda3std3__45__cpo4cendE:
	.zero		1
	.type		_ZN40_INTERNAL_913000c4_4_k_cu_65762076_308304cuda3std6ranges3__45__cpo4swapE,@object
	.size		_ZN40_INTERNAL_913000c4_4_k_cu_65762076_308304cuda3std6ranges3__45__cpo4swapE,(.L_8 - _ZN40_INTERNAL_913000c4_4_k_cu_65762076_308304cuda3std6ranges3__45__cpo4swapE)
_ZN40_INTERNAL_913000c4_4_k_cu_65762076_308304cuda3std6ranges3__45__cpo4swapE:
	.zero		1
.L_8:


//--------------------- .nv.constant0._ZN7cutlass13device_kernelINS_4gemm6kernel13GemmUniversalIN4cute5tupleIJiiiiEEENS1_10collective13CollectiveMmaINS1_34MainloopSm90TmaGmmaWarpSpecializedILi7ENS5_IJNS4_1CILi1EEESB_SB_EEENS1_35KernelTmaWarpSpecializedCooperativeEEENS5_IJNSA_ILi128EEESF_SF_EEEaNS5_IJlSB_lEEEaSH_NS4_8TiledMMAINS4_8MMA_AtomIJNS4_4SM904GMMA27MMA_64x128x32_S32S8S8_SS_TNEEEENS4_6LayoutINS5_IJNSA_ILi2EEESB_SB_EEENS5_IJSB_NSA_ILi0EEESR_EEEEENS5_IJNS4_10UnderscoreESU_SU_EEEEENS4_13SM90_TMA_LOADENS4_14ComposedLayoutINS4_7SwizzleILi3ELi4ELi3EEENS4_18smem_ptr_flag_bitsILi8EEENSO_INS5_IJNSA_ILi8EEESF_EEENS5_IJSF_SB_EEEEEEEvNS4_8identityESX_S17_vS18_EENS_8epilogue10collective6detail29Sm90TmaWarpSpecializedAdapterINS1B_15DefaultEpilogueIaSH_SH_NS1A_6thread17LinearCombinationIaLi1EiiLNS1F_9ScaleType4KindE0ELNS_15FloatRoundStyleE2EaEENS1_15EpilogueDefaultEEEEEvvEEEEvNT_6ParamsE --------------------------
	.section	.nv.constant0._ZN7cutlass13device_kernelINS_4gemm6kernel13GemmUniversalIN4cute5tupleIJiiiiEEENS1_10collective13CollectiveMmaINS1_34MainloopSm90TmaGmmaWarpSpecializedILi7ENS5_IJNS4_1CILi1EEESB_SB_EEENS1_35KernelTmaWarpSpecializedCooperativeEEENS5_IJNSA_ILi128EEESF_SF_EEEaNS5_IJlSB_lEEEaSH_NS4_8TiledMMAINS4_8MMA_AtomIJNS4_4SM904GMMA27MMA_64x128x32_S32S8S8_SS_TNEEEENS4_6LayoutINS5_IJNSA_ILi2EEESB_SB_EEENS5_IJSB_NSA_ILi0EEESR_EEEEENS5_IJNS4_10UnderscoreESU_SU_EEEEENS4_13SM90_TMA_LOADENS4_14ComposedLayoutINS4_7SwizzleILi3ELi4ELi3EEENS4_18smem_ptr_flag_bitsILi8EEENSO_INS5_IJNSA_ILi8EEESF_EEENS5_IJSF_SB_EEEEEEEvNS4_8identityESX_S17_vS18_EENS_8epilogue10collective6detail29Sm90TmaWarpSpecializedAdapterINS1B_15DefaultEpilogueIaSH_SH_NS1A_6thread17LinearCombinationIaLi1EiiLNS1F_9ScaleType4KindE0ELNS_15FloatRoundStyleE2EaEENS1_15EpilogueDefaultEEEEEvvEEEEvNT_6ParamsE,"a",@progbits
	.sectionflags	@""
	.align	4
.nv.constant0._ZN7cutlass13device_kernelINS_4gemm6kernel13GemmUniversalIN4cute5tupleIJiiiiEEENS1_10collective13CollectiveMmaINS1_34MainloopSm90TmaGmmaWarpSpecializedILi7ENS5_IJNS4_1CILi1EEESB_SB_EEENS1_35KernelTmaWarpSpecializedCooperativeEEENS5_IJNSA_ILi128EEESF_SF_EEEaNS5_IJlSB_lEEEaSH_NS4_8TiledMMAINS4_8MMA_AtomIJNS4_4SM904GMMA27MMA_64x128x32_S32S8S8_SS_TNEEEENS4_6LayoutINS5_IJNSA_ILi2EEESB_SB_EEENS5_IJSB_NSA_ILi0EEESR_EEEEENS5_IJNS4_10UnderscoreESU_SU_EEEEENS4_13SM90_TMA_LOADENS4_14ComposedLayoutINS4_7SwizzleILi3ELi4ELi3EEENS4_18smem_ptr_flag_bitsILi8EEENSO_INS5_IJNSA_ILi8EEESF_EEENS5_IJSF_SB_EEEEEEEvNS4_8identityESX_S17_vS18_EENS_8epilogue10collective6detail29Sm90TmaWarpSpecializedAdapterINS1B_15DefaultEpilogueIaSH_SH_NS1A_6thread17LinearCombinationIaLi1EiiLNS1F_9ScaleType4KindE0ELNS_15FloatRoundStyleE2EaEENS1_15EpilogueDefaultEEEEEvvEEEEvNT_6ParamsE:
	.zero		1664


//--------------------- SYMBOLS --------------------------

	.type		.nv.reservedSmem.offset0,@object
	.size		.nv.reservedSmem.offset0,0x4
	.type		__assertfail,@function
